	.target	sm_90a

	.elftype	@"ET_EXEC"


//--------------------- .note.nv.tkinfo           --------------------------
	.section	.note.nv.tkinfo,"",@"SHT_NOTE"
	.sectionflags	@"SHF_NOTE_NV_TKINFO"
	.tkinfo
        /*0018*/ 	.word	0x00000002
        /*0030*/ 	.string	""
        /*0030*/ 	.string	"ptxas"
        /*0030*/ 	.string	"Cuda compilation tools, release 13.0, V13.0.88"
        /*0030*/ 	.string	"Build cuda_13.0.r13.0/compiler.36424714_0"
        /*0030*/ 	.string	"-v  -suppress-debug-info  -lineinfo  -arch sm_90a "



//--------------------- .note.nv.cuinfo           --------------------------
	.section	.note.nv.cuinfo,"",@"SHT_NOTE"
	.sectionflags	@"SHF_NOTE_NV_CUINFO"
        /*0018*/ 	.short	0x0002
        /*001a*/ 	.short	0x005a
        /*001c*/ 	.short	0x0082
	.zero		2


//--------------------- .nv.info                  --------------------------
	.section	.nv.info,"",@"SHT_CUDA_INFO"
	.align	4


	//----- nvinfo : EIATTR_REGCOUNT
	.align		4
        /*0000*/ 	.byte	0x04, 0x2f
        /*0002*/ 	.short	(.L_1 - .L_0)
	.align		4
.L_0:
        /*0004*/ 	.word	index@(matmul_kernel)
        /*0008*/ 	.word	0x00000080


	//----- nvinfo : EIATTR_FRAME_SIZE
	.align		4
.L_1:
        /*000c*/ 	.byte	0x04, 0x11
        /*000e*/ 	.short	(.L_3 - .L_2)
	.align		4
.L_2:
        /*0010*/ 	.word	index@(matmul_kernel)
        /*0014*/ 	.word	0x000000b8


	//----- nvinfo : EIATTR_MIN_STACK_SIZE
	.align		4
.L_3:
        /*0018*/ 	.byte	0x04, 0x12
        /*001a*/ 	.short	(.L_5 - .L_4)
	.align		4
.L_4:
        /*001c*/ 	.word	index@(matmul_kernel)
        /*0020*/ 	.word	0x000000b8
.L_5:


//--------------------- .nv.compat                --------------------------
	.section	.nv.compat,"",@"SHT_CUDA_COMPAT_INFO"
	.align	4
        /*0000*/ 	.byte	0x02, 0x09, 0x01, 0x00, 0x02, 0x02, 0x04, 0x00, 0x02, 0x05, 0x05, 0x00, 0x03, 0x07, 0x01, 0x01
        /*0010*/ 	.byte	0x02, 0x03, 0x00, 0x00, 0x02, 0x06, 0x01, 0x00, 0x04, 0x0b, 0x08, 0x00, 0x00, 0x00, 0x00, 0x00
        /*0020*/ 	.byte	0x00, 0x00, 0x00, 0x00


//--------------------- .nv.info.matmul_kernel    --------------------------
	.section	.nv.info.matmul_kernel,"",@"SHT_CUDA_INFO"
	.sectionflags	@""
	.align	4


	//----- nvinfo : EIATTR_CUDA_API_VERSION
	.align		4
        /*0000*/ 	.byte	0x04, 0x37
        /*0002*/ 	.short	(.L_7 - .L_6)
.L_6:
        /*0004*/ 	.word	0x00000082


	//----- nvinfo : EIATTR_KPARAM_INFO
	.align		4
.L_7:
        /*0008*/ 	.byte	0x04, 0x17
        /*000a*/ 	.short	(.L_9 - .L_8)
.L_8:
        /*000c*/ 	.word	0x00000000
        /*0010*/ 	.short	0x000d
        /*0012*/ 	.short	0x0048
        /*0014*/ 	.byte	0x00, 0xf4, 0x21, 0x00


	//----- nvinfo : EIATTR_KPARAM_INFO
	.align		4
.L_9:
        /*0018*/ 	.byte	0x04, 0x17
        /*001a*/ 	.short	(.L_11 - .L_10)
.L_10:
        /*001c*/ 	.word	0x00000000
        /*0020*/ 	.short	0x000c
        /*0022*/ 	.short	0x0040
        /*0024*/ 	.byte	0x00, 0xf4, 0x21, 0x00


	//----- nvinfo : EIATTR_KPARAM_INFO
	.align		4
.L_11:
        /*0028*/ 	.byte	0x04, 0x17
        /*002a*/ 	.short	(.L_13 - .L_12)
.L_12:
        /*002c*/ 	.word	0x00000000
        /*0030*/ 	.short	0x000b
        /*0032*/ 	.short	0x0038
        /*0034*/ 	.byte	0x00, 0xf0, 0x11, 0x00


	//----- nvinfo : EIATTR_KPARAM_INFO
	.align		4
.L_13:
        /*0038*/ 	.byte	0x04, 0x17
        /*003a*/ 	.short	(.L_15 - .L_14)
.L_14:
        /*003c*/ 	.word	0x00000000
        /*0040*/ 	.short	0x000a
        /*0042*/ 	.short	0x0034
        /*0044*/ 	.byte	0x00, 0xf0, 0x11, 0x00


	//----- nvinfo : EIATTR_KPARAM_INFO
	.align		4
.L_15:
        /*0048*/ 	.byte	0x04, 0x17
        /*004a*/ 	.short	(.L_17 - .L_16)
.L_16:
        /*004c*/ 	.word	0x00000000
        /*0050*/ 	.short	0x0009
        /*0052*/ 	.short	0x0030
        /*0054*/ 	.byte	0x00, 0xf0, 0x11, 0x00


	//----- nvinfo : EIATTR_KPARAM_INFO
	.align		4
.L_17:
        /*0058*/ 	.byte	0x04, 0x17
        /*005a*/ 	.short	(.L_19 - .L_18)
.L_18:
        /*005c*/ 	.word	0x00000000
        /*0060*/ 	.short	0x0008
        /*0062*/ 	.short	0x002c
        /*0064*/ 	.byte	0x00, 0xf0, 0x11, 0x00


	//----- nvinfo : EIATTR_KPARAM_INFO
	.align		4
.L_19:
        /*0068*/ 	.byte	0x04, 0x17
        /*006a*/ 	.short	(.L_21 - .L_20)
.L_20:
        /*006c*/ 	.word	0x00000000
        /*0070*/ 	.short	0x0007
        /*0072*/ 	.short	0x0028
        /*0074*/ 	.byte	0x00, 0xf0, 0x11, 0x00


	//----- nvinfo : EIATTR_KPARAM_INFO
	.align		4
.L_21:
        /*0078*/ 	.byte	0x04, 0x17
        /*007a*/ 	.short	(.L_23 - .L_22)
.L_22:
        /*007c*/ 	.word	0x00000000
        /*0080*/ 	.short	0x0006
        /*0082*/ 	.short	0x0024
        /*0084*/ 	.byte	0x00, 0xf0, 0x11, 0x00


	//----- nvinfo : EIATTR_KPARAM_INFO
	.align		4
.L_23:
        /*0088*/ 	.byte	0x04, 0x17
        /*008a*/ 	.short	(.L_25 - .L_24)
.L_24:
        /*008c*/ 	.word	0x00000000
        /*0090*/ 	.short	0x0005
        /*0092*/ 	.short	0x0020
        /*0094*/ 	.byte	0x00, 0xf0, 0x11, 0x00


	//----- nvinfo : EIATTR_KPARAM_INFO
	.align		4
.L_25:
        /*0098*/ 	.byte	0x04, 0x17
        /*009a*/ 	.short	(.L_27 - .L_26)
.L_26:
        /*009c*/ 	.word	0x00000000
        /*00a0*/ 	.short	0x0004
        /*00a2*/ 	.short	0x001c
        /*00a4*/ 	.byte	0x00, 0xf0, 0x11, 0x00


	//----- nvinfo : EIATTR_KPARAM_INFO
	.align		4
.L_27:
        /*00a8*/ 	.byte	0x04, 0x17
        /*00aa*/ 	.short	(.L_29 - .L_28)
.L_28:
        /*00ac*/ 	.word	0x00000000
        /*00b0*/ 	.short	0x0003
        /*00b2*/ 	.short	0x0018
        /*00b4*/ 	.byte	0x00, 0xf0, 0x11, 0x00


	//----- nvinfo : EIATTR_KPARAM_INFO
	.align		4
.L_29:
        /*00b8*/ 	.byte	0x04, 0x17
        /*00ba*/ 	.short	(.L_31 - .L_30)
.L_30:
        /*00bc*/ 	.word	0x00000000
        /*00c0*/ 	.short	0x0002
        /*00c2*/ 	.short	0x0010
        /*00c4*/ 	.byte	0x00, 0xf4, 0x21, 0x00


	//----- nvinfo : EIATTR_KPARAM_INFO
	.align		4
.L_31:
        /*00c8*/ 	.byte	0x04, 0x17
        /*00ca*/ 	.short	(.L_33 - .L_32)
.L_32:
        /*00cc*/ 	.word	0x00000000
        /*00d0*/ 	.short	0x0001
        /*00d2*/ 	.short	0x0008
        /*00d4*/ 	.byte	0x00, 0xf4, 0x21, 0x00


	//----- nvinfo : EIATTR_KPARAM_INFO
	.align		4
.L_33:
        /*00d8*/ 	.byte	0x04, 0x17
        /*00da*/ 	.short	(.L_35 - .L_34)
.L_34:
        /*00dc*/ 	.word	0x00000000
        /*00e0*/ 	.short	0x0000
        /*00e2*/ 	.short	0x0000
        /*00e4*/ 	.byte	0x00, 0xf4, 0x21, 0x00


	//----- nvinfo : EIATTR_SPARSE_MMA_MASK
	.align		4
.L_35:
        /*00e8*/ 	.byte	0x03, 0x50
        /*00ea*/ 	.short	0x0000


	//----- nvinfo : EIATTR_MAXREG_COUNT
	.align		4
        /*00ec*/ 	.byte	0x03, 0x1b
        /*00ee*/ 	.short	0x0080


	//----- nvinfo : EIATTR_NUM_BARRIERS
	.align		4
        /*00f0*/ 	.byte	0x02, 0x4c
        /*00f2*/ 	.byte	0x01
	.zero		1


	//----- nvinfo : EIATTR_ANNOTATIONS
	.align		4
        /*00f4*/ 	.byte	0x04, 0x55
        /*00f6*/ 	.short	(.L_37 - .L_36)


	//   ....[0]....
.L_36:
        /*00f8*/ 	.word	0x00000001
        /*00fc*/ 	.byte	0x10, 0x07, 0x00, 0x00, 0x01, 0x00, 0x00, 0x00, 0x50, 0x07, 0x00, 0x00, 0x01, 0x00, 0x00, 0x00
        /* <DEDUP_REMOVED lines=49> */
        /*041c*/ 	.byte	0x30, 0x5f, 0x00, 0x00, 0x01, 0x00, 0x00, 0x00, 0x70, 0x5f, 0x00, 0x00


	//----- nvinfo : EIATTR_MERCURY_ISA_VERSION
	.align		4
.L_37:
        /*0428*/ 	.byte	0x03, 0x5f
        /*042a*/ 	.short	0x0101


	//----- nvinfo : EIATTR_EXIT_INSTR_OFFSETS
	.align		4
        /*042c*/ 	.byte	0x04, 0x1c
        /*042e*/ 	.short	(.L_39 - .L_38)


	//   ....[0]....
.L_38:
        /*0430*/ 	.word	0x00007540


	//   ....[1]....
        /*0434*/ 	.word	0x00007560


	//----- nvinfo : EIATTR_REQNTID
	.align		4
.L_39:
        /*0438*/ 	.byte	0x04, 0x10
        /*043a*/ 	.short	(.L_41 - .L_40)
.L_40:
        /*043c*/ 	.word	0x00000200
        /*0440*/ 	.word	0x00000001
        /*0444*/ 	.word	0x00000001


	//----- nvinfo : EIATTR_CBANK_PARAM_SIZE
	.align		4
.L_41:
        /*0448*/ 	.byte	0x03, 0x19
        /*044a*/ 	.short	0x0050


	//----- nvinfo : EIATTR_PARAM_CBANK
	.align		4
        /*044c*/ 	.byte	0x04, 0x0a
        /*044e*/ 	.short	(.L_43 - .L_42)
	.align		4
.L_42:
        /*0450*/ 	.word	index@(.nv.constant0.matmul_kernel)
        /*0454*/ 	.short	0x0210
        /*0456*/ 	.short	0x0050


	//----- nvinfo : EIATTR_SW_WAR
	.align		4
.L_43:
        /*0458*/ 	.byte	0x04, 0x36
        /*045a*/ 	.short	(.L_45 - .L_44)
.L_44:
        /*045c*/ 	.word	0x00000008
.L_45:


//--------------------- .nv.callgraph             --------------------------
	.section	.nv.callgraph,"",@"SHT_CUDA_CALLGRAPH"
	.align	4
	.sectionentsize	8
	.align		4
        /*0000*/ 	.word	0x00000000
	.align		4
        /*0004*/ 	.word	0xffffffff
	.align		4
        /*0008*/ 	.word	0x00000000
	.align		4
        /*000c*/ 	.word	0xfffffffe
	.align		4
        /*0010*/ 	.word	0x00000000
	.align		4
        /*0014*/ 	.word	0xfffffffd
	.align		4
        /*0018*/ 	.word	0x00000000
	.align		4
        /*001c*/ 	.word	0xfffffffc


//--------------------- .text.matmul_kernel       --------------------------
	.section	.text.matmul_kernel,"ax",@progbits
	.align	128
        .global         matmul_kernel
        .type           matmul_kernel,@function
        .size           matmul_kernel,(.L_x_4 - matmul_kernel)
        .other          matmul_kernel,@"STO_CUDA_ENTRY STV_DEFAULT"
matmul_kernel:
.text.matmul_kernel:
[----:B------:R-:W0:Y:S08]  /*0000*/  LDC R1, c[0x0][0x28] ;  /* 0x00000a00ff017b82 */ /* 0x000e300000000800 */
[----:B------:R-:W1:Y:S01]  /*0010*/  LDC.64 R10, c[0x0][0x228] ;  /* 0x00008a00ff0a7b82 */ /* 0x000e620000000a00 */
[----:B------:R-:W2:Y:S01]  /*0020*/  S2R R5, SR_CTAID.X ;  /* 0x0000000000057919 */ /* 0x000ea20000002500 */
[----:B0-----:R-:W-:Y:S01]  /*0030*/  VIADD R1, R1, 0xffffff48 ;  /* 0xffffff4801017836 */ /* 0x001fe20000000000 */
[----:B------:R-:W-:Y:S01]  /*0040*/  UMOV UR4, 0x400 ;  /* 0x0000040000047882 */ /* 0x000fe20000000000 */
[----:B------:R-:W-:Y:S01]  /*0050*/  ULDC.64 UR18, c[0x0][0x208] ;  /* 0x0000820000127ab9 */ /* 0x000fe20000000a00 */
[----:B------:R-:W0:Y:S01]  /*0060*/  S2R R66, SR_TID.X ;  /* 0x0000000000427919 */ /* 0x000e220000002100 */
[----:B------:R-:W-:-:S02]  /*0070*/  ULDC UR17, c[0x0][0x230] ;  /* 0x00008c0000117ab9 */ /* 0x000fc40000000800 */
[----:B------:R-:W3:Y:S01]  /*0080*/  S2UR UR16, SR_CgaCtaId ;  /* 0x00000000001079c3 */ /* 0x000ee20000008800 */
[----:B-1----:R-:W-:-:S05]  /*0090*/  VIADD R0, R11, 0x3f ;  /* 0x0000003f0b007836 */ /* 0x002fca0000000000 */
[----:B------:R-:W-:Y:S01]  /*00a0*/  SHF.R.S32.HI R3, RZ, 0x1f, R0 ;  /* 0x0000001fff037819 */ /* 0x000fe20000011400 */
[----:B---3--:R-:W-:-:S03]  /*00b0*/  ULEA UR16, UR16, UR4, 0x18 ;  /* 0x0000000410107291 */ /* 0x008fc6000f8ec03f */
[----:B------:R-:W-:Y:S02]  /*00c0*/  LEA.HI R3, R3, R0, RZ, 0x6 ;  /* 0x0000000003037211 */ /* 0x000fe400078f30ff */
[----:B--2---:R-:W-:Y:S02]  /*00d0*/  IABS R8, R5 ;  /* 0x0000000500087213 */ /* 0x004fe40000000000 */
[----:B------:R-:W-:Y:S02]  /*00e0*/  SHF.R.S32.HI R3, RZ, 0x6, R3 ;  /* 0x00000006ff037819 */ /* 0x000fe40000011403 */
[----:B0-----:R-:W-:Y:S02]  /*00f0*/  SHF.R.U32.HI R69, RZ, 0x8, R66 ;  /* 0x00000008ff457819 */ /* 0x001fe40000011642 */
[----:B------:R-:W-:Y:S01]  /*0100*/  LEA.HI R101, R66, 0x2, RZ, 0x18 ;  /* 0x0000000242657811 */ /* 0x000fe200078fc0ff */
[----:B------:R-:W-:Y:S01]  /*0110*/  IMAD.SHL.U32 R4, R3, 0x8, RZ ;  /* 0x0000000803047824 */ /* 0x000fe200078e00ff */
[----:B------:R-:W-:-:S02]  /*0120*/  SGXT.U32 R69, R69, 0x1 ;  /* 0x000000014545781a */ /* 0x000fc40000000000 */
[C---:B------:R-:W-:Y:S02]  /*0130*/  LEA.HI R102, R66.reuse, 0x6, RZ, 0x18 ;  /* 0x0000000642667811 */ /* 0x040fe400078fc0ff */
[-C--:B------:R-:W-:Y:S02]  /*0140*/  IABS R7, R4.reuse ;  /* 0x0000000400077213 */ /* 0x080fe40000000000 */
[----:B------:R-:W-:Y:S02]  /*0150*/  IABS R12, R4 ;  /* 0x00000004000c7213 */ /* 0x000fe40000000000 */
[----:B------:R-:W0:Y:S01]  /*0160*/  I2F.RP R0, R7 ;  /* 0x0000000700007306 */ /* 0x000e220000209400 */
[C---:B------:R-:W-:Y:S02]  /*0170*/  LEA.HI R103, R66.reuse, 0xa, RZ, 0x18 ;  /* 0x0000000a42677811 */ /* 0x040fe400078fc0ff */
[C---:B------:R-:W-:Y:S02]  /*0180*/  LEA.HI R104, R66.reuse, 0xe, RZ, 0x18 ;  /* 0x0000000e42687811 */ /* 0x040fe400078fc0ff */
[----:B------:R-:W-:-:S02]  /*0190*/  LEA.HI R105, R66, 0x12, RZ, 0x18 ;  /* 0x0000001242697811 */ /* 0x000fc400078fc0ff */
[C---:B------:R-:W-:Y:S02]  /*01a0*/  LEA.HI R106, R66.reuse, 0x16, RZ, 0x18 ;  /* 0x00000016426a7811 */ /* 0x040fe400078fc0ff */
[C---:B------:R-:W-:Y:S02]  /*01b0*/  LEA.HI R107, R66.reuse, 0x1a, RZ, 0x18 ;  /* 0x0000001a426b7811 */ /* 0x040fe400078fc0ff */
[C---:B------:R-:W-:Y:S02]  /*01c0*/  LEA.HI R110, R66.reuse, 0x1e, RZ, 0x18 ;  /* 0x0000001e426e7811 */ /* 0x040fe400078fc0ff */
[C---:B------:R-:W-:Y:S01]  /*01d0*/  LEA.HI R111, R66.reuse, 0x22, RZ, 0x18 ;  /* 0x00000022426f7811 */ /* 0x040fe200078fc0ff */
[----:B0-----:R-:W0:Y:S01]  /*01e0*/  MUFU.RCP R0, R0 ;  /* 0x0000000000007308 */ /* 0x001e220000001000 */
[C---:B------:R-:W-:Y:S02]  /*01f0*/  LEA.HI R112, R66.reuse, 0x26, RZ, 0x18 ;  /* 0x0000002642707811 */ /* 0x040fe400078fc0ff */
[----:B------:R-:W-:-:S02]  /*0200*/  LEA.HI R113, R66, 0x2a, RZ, 0x18 ;  /* 0x0000002a42717811 */ /* 0x000fc400078fc0ff */
[C---:B------:R-:W-:Y:S02]  /*0210*/  LEA.HI R115, R66.reuse, 0x2e, RZ, 0x18 ;  /* 0x0000002e42737811 */ /* 0x040fe400078fc0ff */
[C---:B------:R-:W-:Y:S02]  /*0220*/  LEA.HI R117, R66.reuse, 0x32, RZ, 0x18 ;  /* 0x0000003242757811 */ /* 0x040fe400078fc0ff */
[C---:B------:R-:W-:Y:S02]  /*0230*/  LEA.HI R118, R66.reuse, 0x36, RZ, 0x18 ;  /* 0x0000003642767811 */ /* 0x040fe400078fc0ff */
[C---:B------:R-:W-:Y:S02]  /*0240*/  LEA.HI R119, R66.reuse, 0x3a, RZ, 0x18 ;  /* 0x0000003a42777811 */ /* 0x040fe400078fc0ff */
[----:B------:R-:W-:Y:S02]  /*0250*/  LEA.HI R121, R66, 0x3e, RZ, 0x18 ;  /* 0x0000003e42797811 */ /* 0x000fe400078fc0ff */
[C---:B------:R-:W-:Y:S01]  /*0260*/  LOP3.LUT R86, R69.reuse, 0x4, RZ, 0xfc, !PT ;  /* 0x0000000445567812 */ /* 0x040fe200078efcff */
[----:B0-----:R-:W-:Y:S01]  /*0270*/  VIADD R2, R0, 0xffffffe ;  /* 0x0ffffffe00027836 */ /* 0x001fe20000000000 */
[C---:B------:R-:W-:Y:S01]  /*0280*/  LOP3.LUT R87, R69.reuse, 0x8, RZ, 0xfc, !PT ;  /* 0x0000000845577812 */ /* 0x040fe200078efcff */
[----:B------:R-:W-:Y:S01]  /*0290*/  IMAD.MOV R0, RZ, RZ, -R12 ;  /* 0x000000ffff007224 */ /* 0x000fe200078e0a0c */
[C---:B------:R-:W-:Y:S01]  /*02a0*/  LOP3.LUT R88, R69.reuse, 0xc, RZ, 0xfc, !PT ;  /* 0x0000000c45587812 */ /* 0x040fe200078efcff */
[----:B------:R0:W1:Y:S01]  /*02b0*/  F2I.FTZ.U32.TRUNC.NTZ R3, R2 ;  /* 0x0000000200037305 */ /* 0x000062000021f000 */
[----:B------:R-:W-:-:S02]  /*02c0*/  LOP3.LUT R89, R69, 0x10, RZ, 0xfc, !PT ;  /* 0x0000001045597812 */ /* 0x000fc400078efcff */
[C---:B------:R-:W-:Y:S02]  /*02d0*/  LOP3.LUT R90, R69.reuse, 0x14, RZ, 0xfc, !PT ;  /* 0x00000014455a7812 */ /* 0x040fe400078efcff */
[C---:B------:R-:W-:Y:S02]  /*02e0*/  LOP3.LUT R91, R69.reuse, 0x18, RZ, 0xfc, !PT ;  /* 0x00000018455b7812 */ /* 0x040fe400078efcff */
[C---:B------:R-:W-:Y:S01]  /*02f0*/  LOP3.LUT R92, R69.reuse, 0x1c, RZ, 0xfc, !PT ;  /* 0x0000001c455c7812 */ /* 0x040fe200078efcff */
[----:B0-----:R-:W-:Y:S01]  /*0300*/  IMAD.MOV.U32 R2, RZ, RZ, RZ ;  /* 0x000000ffff027224 */ /* 0x001fe200078e00ff */
[C---:B------:R-:W-:Y:S02]  /*0310*/  LOP3.LUT R93, R69.reuse, 0x20, RZ, 0xfc, !PT ;  /* 0x00000020455d7812 */ /* 0x040fe400078efcff */
[C---:B------:R-:W-:Y:S02]  /*0320*/  LOP3.LUT R94, R69.reuse, 0x24, RZ, 0xfc, !PT ;  /* 0x00000024455e7812 */ /* 0x040fe400078efcff */
[C---:B------:R-:W-:Y:S01]  /*0330*/  LOP3.LUT R95, R69.reuse, 0x28, RZ, 0xfc, !PT ;  /* 0x00000028455f7812 */ /* 0x040fe200078efcff */
[----:B-1----:R-:W-:Y:S01]  /*0340*/  IMAD.MOV R6, RZ, RZ, -R3 ;  /* 0x000000ffff067224 */ /* 0x002fe200078e0a03 */
[----:B------:R-:W-:-:S02]  /*0350*/  LOP3.LUT R96, R69, 0x2c, RZ, 0xfc, !PT ;  /* 0x0000002c45607812 */ /* 0x000fc400078efcff */
[C---:B------:R-:W-:Y:S01]  /*0360*/  LOP3.LUT R97, R69.reuse, 0x30, RZ, 0xfc, !PT ;  /* 0x0000003045617812 */ /* 0x040fe200078efcff */
[----:B------:R-:W-:Y:S01]  /*0370*/  IMAD R9, R6, R7, RZ ;  /* 0x0000000706097224 */ /* 0x000fe200078e02ff */
[C---:B------:R-:W-:Y:S01]  /*0380*/  LOP3.LUT R98, R69.reuse, 0x34, RZ, 0xfc, !PT ;  /* 0x0000003445627812 */ /* 0x040fe200078efcff */
[----:B------:R-:W-:Y:S01]  /*0390*/  IMAD.MOV.U32 R6, RZ, RZ, R8 ;  /* 0x000000ffff067224 */ /* 0x000fe200078e0008 */
[----:B------:R-:W-:Y:S01]  /*03a0*/  LOP3.LUT R99, R69, 0x38, RZ, 0xfc, !PT ;  /* 0x0000003845637812 */ /* 0x000fe200078efcff */
[----:B------:R-:W-:Y:S01]  /*03b0*/  IMAD.HI.U32 R3, R3, R9, R2 ;  /* 0x0000000903037227 */ /* 0x000fe200078e0002 */
[----:B------:R-:W-:-:S05]  /*03c0*/  LOP3.LUT R100, R69, 0x3c, RZ, 0xfc, !PT ;  /* 0x0000003c45647812 */ /* 0x000fca00078efcff */
[----:B------:R-:W-:-:S04]  /*03d0*/  IMAD.HI.U32 R3, R3, R6, RZ ;  /* 0x0000000603037227 */ /* 0x000fc800078e00ff */
[----:B------:R-:W-:-:S05]  /*03e0*/  IMAD R0, R3, R0, R6 ;  /* 0x0000000003007224 */ /* 0x000fca00078e0206 */
[----:B------:R-:W-:-:S13]  /*03f0*/  ISETP.GT.U32.AND P1, PT, R7, R0, PT ;  /* 0x000000000700720c */ /* 0x000fda0003f24070 */
[----:B------:R-:W-:Y:S02]  /*0400*/  @!P1 IMAD.IADD R0, R0, 0x1, -R7 ;  /* 0x0000000100009824 */ /* 0x000fe400078e0a07 */
[----:B------:R-:W-:Y:S01]  /*0410*/  @!P1 VIADD R3, R3, 0x1 ;  /* 0x0000000103039836 */ /* 0x000fe20000000000 */
[----:B------:R-:W-:Y:S02]  /*0420*/  ISETP.NE.AND P1, PT, R4, RZ, PT ;  /* 0x000000ff0400720c */ /* 0x000fe40003f25270 */
[----:B------:R-:W-:Y:S02]  /*0430*/  ISETP.GE.U32.AND P0, PT, R0, R7, PT ;  /* 0x000000070000720c */ /* 0x000fe40003f06070 */
[----:B------:R-:W-:-:S04]  /*0440*/  LOP3.LUT R0, R5, R4, RZ, 0x3c, !PT ;  /* 0x0000000405007212 */ /* 0x000fc800078e3cff */
[----:B------:R-:W-:Y:S01]  /*0450*/  ISETP.GE.AND P2, PT, R0, RZ, PT ;  /* 0x000000ff0000720c */ /* 0x000fe20003f46270 */
[----:B------:R-:W-:-:S06]  /*0460*/  VIADD R0, R10, 0xff ;  /* 0x000000ff0a007836 */ /* 0x000fcc0000000000 */
[----:B------:R-:W-:-:S04]  /*0470*/  @P0 VIADD R3, R3, 0x1 ;  /* 0x0000000103030836 */ /* 0x000fc80000000000 */
[----:B------:R-:W-:Y:S01]  /*0480*/  IMAD.MOV.U32 R2, RZ, RZ, R3 ;  /* 0x000000ffff027224 */ /* 0x000fe200078e0003 */
[----:B------:R-:W-:-:S03]  /*0490*/  SHF.R.S32.HI R3, RZ, 0x1f, R0 ;  /* 0x0000001fff037819 */ /* 0x000fc60000011400 */
[----:B------:R-:W-:Y:S01]  /*04a0*/  @!P2 IMAD.MOV R2, RZ, RZ, -R2 ;  /* 0x000000ffff02a224 */ /* 0x000fe200078e0a02 */
[----:B------:R-:W-:Y:S02]  /*04b0*/  @!P1 LOP3.LUT R2, RZ, R4, RZ, 0x33, !PT ;  /* 0x00000004ff029212 */ /* 0x000fe400078e33ff */
[----:B------:R-:W-:-:S03]  /*04c0*/  LEA.HI R3, R3, R0, RZ, 0x8 ;  /* 0x0000000003037211 */ /* 0x000fc600078f40ff */
[----:B------:R-:W-:Y:S02]  /*04d0*/  IMAD.SHL.U32 R6, R2, 0x8, RZ ;  /* 0x0000000802067824 */ /* 0x000fe400078e00ff */
[----:B------:R-:W-:-:S03]  /*04e0*/  IMAD.MOV R2, RZ, RZ, -R2 ;  /* 0x000000ffff027224 */ /* 0x000fc600078e0a02 */
[----:B------:R-:W-:Y:S01]  /*04f0*/  LEA.HI.SX32 R3, R3, -R6, 0x18 ;  /* 0x8000000603037211 */ /* 0x000fe200078fc2ff */
[----:B------:R-:W-:-:S03]  /*0500*/  IMAD R4, R4, R2, R5 ;  /* 0x0000000204047224 */ /* 0x000fc600078e0205 */
[----:B------:R-:W-:Y:S02]  /*0510*/  VIMNMX R13, R3, 0x8, PT ;  /* 0x00000008030d7848 */ /* 0x000fe40003fe0100 */
[----:B------:R-:W-:Y:S02]  /*0520*/  IABS R9, R4 ;  /* 0x0000000400097213 */ /* 0x000fe40000000000 */
[----:B------:R-:W-:-:S04]  /*0530*/  IABS R7, R13 ;  /* 0x0000000d00077213 */ /* 0x000fc80000000000 */
[----:B------:R-:W0:Y:S08]  /*0540*/  I2F.RP R0, R7 ;  /* 0x0000000700007306 */ /* 0x000e300000209400 */
[----:B0-----:R-:W0:Y:S02]  /*0550*/  MUFU.RCP R0, R0 ;  /* 0x0000000000007308 */ /* 0x001e240000001000 */
[----:B0-----:R-:W-:-:S06]  /*0560*/  VIADD R3, R0, 0xffffffe ;  /* 0x0ffffffe00037836 */ /* 0x001fcc0000000000 */
[----:B------:R-:W0:Y:S02]  /*0570*/  F2I.FTZ.U32.TRUNC.NTZ R3, R3 ;  /* 0x0000000300037305 */ /* 0x000e24000021f000 */
[----:B0-----:R-:W-:-:S04]  /*0580*/  IMAD.MOV R8, RZ, RZ, -R3 ;  /* 0x000000ffff087224 */ /* 0x001fc800078e0a03 */
[----:B------:R-:W-:Y:S01]  /*0590*/  IMAD.MOV.U32 R2, RZ, RZ, R8 ;  /* 0x000000ffff027224 */ /* 0x000fe200078e0008 */
[----:B------:R-:W-:-:S03]  /*05a0*/  IABS R8, R13 ;  /* 0x0000000d00087213 */ /* 0x000fc60000000000 */
[----:B------:R-:W-:Y:S02]  /*05b0*/  IMAD R5, R2, R7, RZ ;  /* 0x0000000702057224 */ /* 0x000fe400078e02ff */
[----:B------:R-:W-:Y:S02]  /*05c0*/  IMAD.MOV.U32 R2, RZ, RZ, RZ ;  /* 0x000000ffff027224 */ /* 0x000fe400078e00ff */
[----:B------:R-:W-:Y:S02]  /*05d0*/  IMAD.MOV R0, RZ, RZ, -R8 ;  /* 0x000000ffff007224 */ /* 0x000fe400078e0a08 */
[----:B------:R-:W-:Y:S01]  /*05e0*/  IMAD.HI.U32 R2, R3, R5, R2 ;  /* 0x0000000503027227 */ /* 0x000fe200078e0002 */
[----:B------:R-:W0:Y:S05]  /*05f0*/  LDC R8, c[0x0][0x230] ;  /* 0x00008c00ff087b82 */ /* 0x000e2a0000000800 */
[----:B------:R-:W-:-:S04]  /*0600*/  IMAD.HI.U32 R2, R2, R9, RZ ;  /* 0x0000000902027227 */ /* 0x000fc800078e00ff */
[----:B------:R-:W-:-:S05]  /*0610*/  IMAD R0, R2, R0, R9 ;  /* 0x0000000002007224 */ /* 0x000fca00078e0209 */
[----:B------:R-:W-:Y:S01]  /*0620*/  ISETP.GT.U32.AND P1, PT, R7, R0, PT ;  /* 0x000000000700720c */ /* 0x000fe20003f24070 */
[----:B0-----:R-:W-:-:S12]  /*0630*/  VIADD R8, R8, 0x7f ;  /* 0x0000007f08087836 */ /* 0x001fd80000000000 */
[----:B------:R-:W-:Y:S02]  /*0640*/  @!P1 IMAD.IADD R0, R0, 0x1, -R7 ;  /* 0x0000000100009824 */ /* 0x000fe400078e0a07 */
[----:B------:R-:W-:Y:S01]  /*0650*/  @!P1 VIADD R2, R2, 0x1 ;  /* 0x0000000102029836 */ /* 0x000fe20000000000 */
[----:B------:R-:W-:Y:S02]  /*0660*/  ISETP.NE.AND P1, PT, R13, RZ, PT ;  /* 0x000000ff0d00720c */ /* 0x000fe40003f25270 */
[----:B------:R-:W-:Y:S02]  /*0670*/  ISETP.GE.U32.AND P0, PT, R0, R7, PT ;  /* 0x000000070000720c */ /* 0x000fe40003f06070 */
[----:B------:R-:W-:-:S04]  /*0680*/  LOP3.LUT R0, R4, R13, RZ, 0x3c, !PT ;  /* 0x0000000d04007212 */ /* 0x000fc800078e3cff */
[----:B------:R-:W-:-:S07]  /*0690*/  ISETP.GE.AND P2, PT, R0, RZ, PT ;  /* 0x000000ff0000720c */ /* 0x000fce0003f46270 */
[----:B------:R-:W-:Y:S01]  /*06a0*/  @P0 VIADD R2, R2, 0x1 ;  /* 0x0000000102020836 */ /* 0x000fe20000000000 */
[----:B------:R-:W-:-:S05]  /*06b0*/  ISETP.GT.AND P0, PT, R8, 0x7f, PT ;  /* 0x0000007f0800780c */ /* 0x000fca0003f04270 */
[----:B------:R-:W-:Y:S01]  /*06c0*/  @!P2 IMAD.MOV R2, RZ, RZ, -R2 ;  /* 0x000000ffff02a224 */ /* 0x000fe200078e0a02 */
[----:B------:R-:W-:-:S05]  /*06d0*/  @!P1 LOP3.LUT R2, RZ, R13, RZ, 0x33, !PT ;  /* 0x0000000dff029212 */ /* 0x000fca00078e33ff */
[----:B------:R-:W-:Y:S02]  /*06e0*/  IMAD.MOV R0, RZ, RZ, -R2 ;  /* 0x000000ffff007224 */ /* 0x000fe400078e0a02 */
[----:B------:R-:W-:Y:S02]  /*06f0*/  IMAD.SHL.U32 R14, R2, 0x40, RZ ;  /* 0x00000040020e7824 */ /* 0x000fe400078e00ff */
[----:B------:R-:W-:-:S03]  /*0700*/  IMAD R0, R13, R0, R4 ;  /* 0x000000000d007224 */ /* 0x000fc600078e0204 */
[----:B------:R0:W-:Y:S01]  /*0710*/  STL [R1+0x3c], R14 ;  /* 0x00003c0e01007387 */ /* 0x0001e20000100800 */
[----:B------:R-:W-:Y:S01]  /*0720*/  IMAD.IADD R3, R6, 0x1, R0 ;  /* 0x0000000106037824 */ /* 0x000fe200078e0200 */
[----:B------:R-:W-:-:S05]  /*0730*/  LOP3.LUT R0, R66, 0xff, RZ, 0xc0, !PT ;  /* 0x000000ff42007812 */ /* 0x000fca00078ec0ff */
[----:B------:R-:W-:-:S05]  /*0740*/  IMAD R56, R3, 0x100, R0 ;  /* 0x0000010003387824 */ /* 0x000fca00078e0200 */
[----:B------:R0:W-:Y:S01]  /*0750*/  STL [R1+0x74], R56 ;  /* 0x0000743801007387 */ /* 0x0001e20000100800 */
[----:B------:R-:W-:Y:S05]  /*0760*/  @P0 BRA `(.L_x_0) ;  /* 0x0000000000500947 */ /* 0x000fea0003800000 */
[----:B------:R-:W-:Y:S01]  /*0770*/  IMAD.SHL.U32 R0, R66, 0x10, RZ ;  /* 0x0000001042007824 */ /* 0x000fe200078e00ff */
[----:B------:R-:W-:Y:S02]  /*0780*/  CS2R R24, SRZ ;  /* 0x0000000000187805 */ /* 0x000fe4000001ff00 */
[----:B------:R-:W-:Y:S02]  /*0790*/  CS2R R26, SRZ ;  /* 0x00000000001a7805 */ /* 0x000fe4000001ff00 */
[----:B------:R-:W-:Y:S02]  /*07a0*/  CS2R R28, SRZ ;  /* 0x00000000001c7805 */ /* 0x000fe4000001ff00 */
[----:B------:R-:W-:Y:S02]  /*07b0*/  CS2R R30, SRZ ;  /* 0x00000000001e7805 */ /* 0x000fe4000001ff00 */
[----:B------:R-:W-:Y:S02]  /*07c0*/  LOP3.LUT R0, R0, 0x70, RZ, 0xc0, !PT ;  /* 0x0000007000007812 */ /* 0x000fe400078ec0ff */
[----:B------:R-:W-:-:S02]  /*07d0*/  CS2R R32, SRZ ;  /* 0x0000000000207805 */ /* 0x000fc4000001ff00 */
[----:B------:R-:W-:Y:S02]  /*07e0*/  CS2R R34, SRZ ;  /* 0x0000000000227805 */ /* 0x000fe4000001ff00 */
[----:B------:R-:W-:Y:S02]  /*07f0*/  CS2R R36, SRZ ;  /* 0x0000000000247805 */ /* 0x000fe4000001ff00 */
[----:B------:R-:W-:Y:S01]  /*0800*/  CS2R R38, SRZ ;  /* 0x0000000000267805 */ /* 0x000fe2000001ff00 */
[----:B------:R1:W-:Y:S01]  /*0810*/  STL [R1+0x78], R0 ;  /* 0x0000780001007387 */ /* 0x0003e20000100800 */
[----:B------:R-:W-:Y:S02]  /*0820*/  CS2R R40, SRZ ;  /* 0x0000000000287805 */ /* 0x000fe4000001ff00 */
[----:B------:R-:W-:Y:S02]  /*0830*/  CS2R R42, SRZ ;  /* 0x00000000002a7805 */ /* 0x000fe4000001ff00 */
[----:B------:R-:W-:-:S02]  /*0840*/  CS2R R44, SRZ ;  /* 0x00000000002c7805 */ /* 0x000fc4000001ff00 */
[----:B------:R-:W-:Y:S02]  /*0850*/  CS2R R46, SRZ ;  /* 0x00000000002e7805 */ /* 0x000fe4000001ff00 */
[----:B------:R-:W-:Y:S02]  /*0860*/  CS2R R48, SRZ ;  /* 0x0000000000307805 */ /* 0x000fe4000001ff00 */
[----:B------:R-:W-:Y:S02]  /*0870*/  CS2R R50, SRZ ;  /* 0x0000000000327805 */ /* 0x000fe4000001ff00 */
[----:B------:R-:W-:Y:S02]  /*0880*/  CS2R R52, SRZ ;  /* 0x0000000000347805 */ /* 0x000fe4000001ff00 */
[----:B------:R-:W-:Y:S01]  /*0890*/  CS2R R54, SRZ ;  /* 0x0000000000367805 */ /* 0x000fe2000001ff00 */
[----:B-1----:R-:W-:Y:S06]  /*08a0*/  BRA `(.L_x_1) ;  /* 0x0000005400907947 */ /* 0x002fec0003800000 */
.L_x_0:
[----:B------:R-:W-:Y:S01]  /*08b0*/  IABS R16, R10 ;  /* 0x0000000a00107213 */ /* 0x000fe20000000000 */
[----:B------:R-:W-:Y:S01]  /*08c0*/  ULDC UR4, c[0x0][0x234] ;  /* 0x00008d0000047ab9 */ /* 0x000fe20000000800 */
[----:B------:R-:W-:Y:S01]  /*08d0*/  IABS R2, R11 ;  /* 0x0000000b00027213 */ /* 0x000fe20000000000 */
[----:B------:R-:W-:Y:S01]  /*08e0*/  ULDC.64 UR6, c[0x0][0x210] ;  /* 0x0000840000067ab9 */ /* 0x000fe20000000a00 */
[----:B------:R-:W1:Y:S01]  /*08f0*/  I2F.RP R9, R16 ;  /* 0x0000001000097306 */ /* 0x000e620000209400 */
[----:B------:R-:W-:Y:S01]  /*0900*/  SHF.R.U32.HI R3, RZ, 0x7, R66 ;  /* 0x00000007ff037819 */ /* 0x000fe20000011642 */
[----:B------:R-:W-:Y:S01]  /*0910*/  ULDC.64 UR8, c[0x0][0x218] ;  /* 0x0000860000087ab9 */ /* 0x000fe20000000a00 */
[----:B------:R-:W-:Y:S01]  /*0920*/  ISETP.NE.AND P6, PT, R10, RZ, PT ;  /* 0x000000ff0a00720c */ /* 0x000fe20003fc5270 */
[----:B------:R-:W-:Y:S01]  /*0930*/  IMAD.SHL.U32 R122, R66, 0x10, RZ ;  /* 0x00000010427a7824 */ /* 0x000fe200078e00ff */
[----:B------:R-:W-:Y:S01]  /*0940*/  SGXT.U32 R3, R3, 0x2 ;  /* 0x000000020303781a */ /* 0x000fe20000000000 */
[----:B------:R-:W-:Y:S01]  /*0950*/  UIADD3 UR5, UR16, 0x8000, URZ ;  /* 0x0000800010057890 */ /* 0x000fe2000fffe03f */
[----:B------:R-:W-:Y:S01]  /*0960*/  LOP3.LUT R85, R69, 0x7c, RZ, 0xfc, !PT ;  /* 0x0000007c45557812 */ /* 0x000fe200078efcff */
[----:B------:R-:W2:Y:S01]  /*0970*/  I2F.RP R12, R2 ;  /* 0x00000002000c7306 */ /* 0x000ea20000209400 */
[----:B------:R-:W-:Y:S01]  /*0980*/  LOP3.LUT R3, R14, R3, RZ, 0xfc, !PT ;  /* 0x000000030e037212 */ /* 0x000fe200078efcff */
[----:B------:R-:W-:Y:S01]  /*0990*/  USHF.R.U32.HI UR5, URZ, 0x4, UR5 ;  /* 0x000000043f057899 */ /* 0x000fe20008011605 */
[----:B0-----:R-:W-:-:S02]  /*09a0*/  IABS R14, R56 ;  /* 0x00000038000e7213 */ /* 0x001fc40000000000 */
[----:B------:R-:W-:Y:S02]  /*09b0*/  CS2R R40, SRZ ;  /* 0x0000000000287805 */ /* 0x000fe4000001ff00 */
[C---:B------:R-:W-:Y:S01]  /*09c0*/  LOP3.LUT R18, R3.reuse, 0x38, RZ, 0xfc, !PT ;  /* 0x0000003803127812 */ /* 0x040fe200078efcff */
[----:B------:R-:W-:Y:S01]  /*09d0*/  USGXT.U32 UR14, UR5, 0xe ;  /* 0x0000000e050e789a */ /* 0x000fe20008000000 */
[----:B------:R-:W-:Y:S01]  /*09e0*/  LOP3.LUT R24, R3, 0x2c, RZ, 0xfc, !PT ;  /* 0x0000002c03187812 */ /* 0x000fe200078efcff */
[----:B-1----:R-:W0:Y:S01]  /*09f0*/  MUFU.RCP R9, R9 ;  /* 0x0000000900097308 */ /* 0x002e220000001000 */
[----:B------:R-:W-:Y:S02]  /*0a00*/  IABS R17, R18 ;  /* 0x0000001200117213 */ /* 0x000fe40000000000 */
[----:B------:R-:W-:Y:S02]  /*0a10*/  CS2R R42, SRZ ;  /* 0x00000000002a7805 */ /* 0x000fe4000001ff00 */
[----:B------:R-:W-:-:S02]  /*0a20*/  IABS R21, R24 ;  /* 0x0000001800157213 */ /* 0x000fc40000000000 */
[C---:B------:R-:W-:Y:S02]  /*0a30*/  LOP3.LUT R20, R3.reuse, 0x28, RZ, 0xfc, !PT ;  /* 0x0000002803147812 */ /* 0x040fe400078efcff */
[C---:B------:R-:W-:Y:S01]  /*0a40*/  LOP3.LUT R22, R3.reuse, 0x24, RZ, 0xfc, !PT ;  /* 0x0000002403167812 */ /* 0x040fe200078efcff */
[----:B--2---:R-:W1:Y:S01]  /*0a50*/  MUFU.RCP R12, R12 ;  /* 0x0000000c000c7308 */ /* 0x004e620000001000 */
[----:B------:R-:W-:Y:S02]  /*0a60*/  ISETP.GE.AND P4, PT, R18, RZ, PT ;  /* 0x000000ff1200720c */ /* 0x000fe40003f86270 */
[----:B------:R-:W-:Y:S02]  /*0a70*/  IABS R23, R20 ;  /* 0x0000001400177213 */ /* 0x000fe40000000000 */
[----:B------:R-:W-:Y:S02]  /*0a80*/  IABS R25, R22 ;  /* 0x0000001600197213 */ /* 0x000fe40000000000 */
[----:B------:R-:W-:Y:S01]  /*0a90*/  LOP3.LUT R26, R3, 0x18, RZ, 0xfc, !PT ;  /* 0x00000018031a7812 */ /* 0x000fe200078efcff */
[----:B0-----:R-:W-:Y:S01]  /*0aa0*/  VIADD R4, R9, 0xffffffe ;  /* 0x0ffffffe09047836 */ /* 0x001fe20000000000 */
[----:B------:R-:W-:-:S02]  /*0ab0*/  LOP3.LUT R9, R3, 0x3c, RZ, 0xfc, !PT ;  /* 0x0000003c03097812 */ /* 0x000fc400078efcff */
[----:B------:R-:W-:Y:S01]  /*0ac0*/  IABS R27, R26 ;  /* 0x0000001a001b7213 */ /* 0x000fe20000000000 */
[----:B------:R0:W2:Y:S01]  /*0ad0*/  F2I.FTZ.U32.TRUNC.NTZ R5, R4 ;  /* 0x0000000400057305 */ /* 0x0000a2000021f000 */
[----:B------:R-:W-:Y:S02]  /*0ae0*/  ISETP.GE.AND P2, PT, R9, RZ, PT ;  /* 0x000000ff0900720c */ /* 0x000fe40003f46270 */
[C---:B------:R-:W-:Y:S01]  /*0af0*/  LOP3.LUT R28, R3.reuse, 0x14, RZ, 0xfc, !PT ;  /* 0x00000014031c7812 */ /* 0x040fe200078efcff */
[----:B-1----:R-:W-:Y:S01]  /*0b00*/  VIADD R6, R12, 0xffffffe ;  /* 0x0ffffffe0c067836 */ /* 0x002fe20000000000 */
[C---:B------:R-:W-:Y:S02]  /*0b10*/  LOP3.LUT R30, R3.reuse, 0x10, RZ, 0xfc, !PT ;  /* 0x00000010031e7812 */ /* 0x040fe400078efcff */
[----:B------:R-:W-:Y:S01]  /*0b20*/  IABS R29, R28 ;  /* 0x0000001c001d7213 */ /* 0x000fe20000000000 */
[----:B------:R1:W3:Y:S01]  /*0b30*/  F2I.FTZ.U32.TRUNC.NTZ R7, R6 ;  /* 0x0000000600077305 */ /* 0x0002e2000021f000 */
[----:B0-----:R-:W-:Y:S01]  /*0b40*/  IMAD.MOV.U32 R4, RZ, RZ, RZ ;  /* 0x000000ffff047224 */ /* 0x001fe200078e00ff */
[----:B------:R-:W-:-:S02]  /*0b50*/  LOP3.LUT R32, R3, 0xc, RZ, 0xfc, !PT ;  /* 0x0000000c03207812 */ /* 0x000fc400078efcff */
[----:B------:R-:W-:Y:S02]  /*0b60*/  IABS R31, R30 ;  /* 0x0000001e001f7213 */ /* 0x000fe40000000000 */
[----:B------:R-:W-:Y:S01]  /*0b70*/  IABS R33, R32 ;  /* 0x0000002000217213 */ /* 0x000fe20000000000 */
[--C-:B--2---:R-:W-:Y:S01]  /*0b80*/  IMAD.MOV R13, RZ, RZ, -R5.reuse ;  /* 0x000000ffff0d7224 */ /* 0x104fe200078e0a05 */
[C---:B------:R-:W-:Y:S01]  /*0b90*/  LOP3.LUT R34, R3.reuse, 0x8, RZ, 0xfc, !PT ;  /* 0x0000000803227812 */ /* 0x040fe200078efcff */
[----:B-1----:R-:W-:Y:S01]  /*0ba0*/  IMAD.MOV.U32 R6, RZ, RZ, RZ ;  /* 0x000000ffff067224 */ /* 0x002fe200078e00ff */
[----:B------:R-:W-:Y:S01]  /*0bb0*/  LOP3.LUT R36, R3, 0x4, RZ, 0xfc, !PT ;  /* 0x0000000403247812 */ /* 0x000fe200078efcff */
[----:B------:R-:W-:Y:S01]  /*0bc0*/  IMAD R13, R13, R16, RZ ;  /* 0x000000100d0d7224 */ /* 0x000fe200078e02ff */
[----:B------:R-:W-:Y:S02]  /*0bd0*/  IABS R35, R34 ;  /* 0x0000002200237213 */ /* 0x000fe40000000000 */
[----:B------:R-:W-:Y:S01]  /*0be0*/  IABS R37, R36 ;  /* 0x0000002400257213 */ /* 0x000fe20000000000 */
[----:B------:R-:W-:Y:S01]  /*0bf0*/  IMAD.HI.U32 R5, R5, R13, R4 ;  /* 0x0000000d05057227 */ /* 0x000fe200078e0004 */
[----:B------:R-:W-:-:S02]  /*0c00*/  IABS R39, R3 ;  /* 0x0000000300277213 */ /* 0x000fc40000000000 */
[----:B------:R-:W-:Y:S01]  /*0c10*/  LOP3.LUT R122, R122, 0x70, RZ, 0xc0, !PT ;  /* 0x000000707a7a7812 */ /* 0x000fe200078ec0ff */
[----:B---3--:R-:W-:Y:S01]  /*0c20*/  IMAD.MOV R15, RZ, RZ, -R7 ;  /* 0x000000ffff0f7224 */ /* 0x008fe200078e0a07 */
[----:B------:R-:W-:Y:S01]  /*0c30*/  LOP3.LUT R84, R69, 0x78, RZ, 0xfc, !PT ;  /* 0x0000007845547812 */ /* 0x000fe200078efcff */
[----:B------:R-:W-:Y:S01]  /*0c40*/  IMAD.HI.U32 R5, R5, R14, RZ ;  /* 0x0000000e05057227 */ /* 0x000fe200078e00ff */
[C---:B------:R-:W-:Y:S01]  /*0c50*/  LOP3.LUT R83, R69.reuse, 0x74, RZ, 0xfc, !PT ;  /* 0x0000007445537812 */ /* 0x040fe200078efcff */
[----:B------:R0:W-:Y:S01]  /*0c60*/  STL [R1+0x78], R122 ;  /* 0x0000787a01007387 */ /* 0x0001e20000100800 */
[C---:B------:R-:W-:Y:S01]  /*0c70*/  LOP3.LUT R82, R69.reuse, 0x70, RZ, 0xfc, !PT ;  /* 0x0000007045527812 */ /* 0x040fe200078efcff */
[----:B------:R-:W-:Y:S01]  /*0c80*/  IMAD.MOV R5, RZ, RZ, -R5 ;  /* 0x000000ffff057224 */ /* 0x000fe200078e0a05 */
[----:B------:R-:W-:Y:S01]  /*0c90*/  LOP3.LUT R81, R69, 0x6c, RZ, 0xfc, !PT ;  /* 0x0000006c45517812 */ /* 0x000fe200078efcff */
[----:B------:R-:W-:Y:S01]  /*0ca0*/  IMAD R13, R15, R2, RZ ;  /* 0x000000020f0d7224 */ /* 0x000fe200078e02ff */
[----:B------:R-:W-:Y:S01]  /*0cb0*/  IABS R15, R9 ;  /* 0x00000009000f7213 */ /* 0x000fe20000000000 */
[----:B------:R-:W-:Y:S01]  /*0cc0*/  IMAD R5, R16, R5, R14 ;  /* 0x0000000510057224 */ /* 0x000fe200078e020e */
[----:B------:R-:W-:Y:S01]  /*0cd0*/  LOP3.LUT R80, R69, 0x68, RZ, 0xfc, !PT ;  /* 0x0000006845507812 */ /* 0x000fe200078efcff */
[----:B------:R-:W-:Y:S01]  /*0ce0*/  IMAD.HI.U32 R4, R7, R13, R6 ;  /* 0x0000000d07047227 */ /* 0x000fe200078e0006 */
[----:B------:R-:W-:-:S02]  /*0cf0*/  SHF.R.S32.HI R7, RZ, 0x1f, R8 ;  /* 0x0000001fff077819 */ /* 0x000fc40000011408 */
[----:B------:R-:W-:Y:S01]  /*0d00*/  ISETP.GT.U32.AND P0, PT, R16, R5, PT ;  /* 0x000000051000720c */ /* 0x000fe20003f04070 */
[----:B------:R-:W-:Y:S01]  /*0d10*/  IMAD R0, R0, 0x80, R122 ;  /* 0x0000008000007824 */ /* 0x000fe200078e027a */
[----:B------:R-:W-:Y:S01]  /*0d20*/  LEA.HI R6, R7, R8, RZ, 0x7 ;  /* 0x0000000807067211 */ /* 0x000fe200078f38ff */
[C---:B------:R-:W-:Y:S01]  /*0d30*/  IMAD.HI.U32 R12, R4.reuse, R15, RZ ;  /* 0x0000000f040c7227 */ /* 0x040fe200078e00ff */
[----:B------:R-:W-:Y:S02]  /*0d40*/  LOP3.LUT R8, R3, 0x34, RZ, 0xfc, !PT ;  /* 0x0000003403087812 */ /* 0x000fe400078efcff */
[C---:B------:R-:W-:Y:S01]  /*0d50*/  LOP3.LUT R79, R69.reuse, 0x64, RZ, 0xfc, !PT ;  /* 0x00000064454f7812 */ /* 0x040fe200078efcff */
[----:B------:R-:W-:Y:S01]  /*0d60*/  IMAD.HI.U32 R13, R4, R17, RZ ;  /* 0x00000011040d7227 */ /* 0x000fe200078e00ff */
[----:B------:R-:W-:Y:S02]  /*0d70*/  ISETP.GE.AND P5, PT, R8, RZ, PT ;  /* 0x000000ff0800720c */ /* 0x000fe40003fa6270 */
[C---:B------:R-:W-:Y:S01]  /*0d80*/  LOP3.LUT R78, R69.reuse, 0x60, RZ, 0xfc, !PT ;  /* 0x00000060454e7812 */ /* 0x040fe200078efcff */
[----:B------:R-:W-:Y:S01]  /*0d90*/  IMAD.MOV R12, RZ, RZ, -R12 ;  /* 0x000000ffff0c7224 */ /* 0x000fe200078e0a0c */
[----:B------:R-:W-:Y:S01]  /*0da0*/  LOP3.LUT R77, R69, 0x5c, RZ, 0xfc, !PT ;  /* 0x0000005c454d7812 */ /* 0x000fe200078efcff */
[----:B------:R-:W-:Y:S01]  /*0db0*/  @!P0 IMAD.IADD R5, R5, 0x1, -R16 ;  /* 0x0000000105058824 */ /* 0x000fe200078e0a10 */
[----:B------:R-:W-:Y:S01]  /*0dc0*/  ISETP.GE.AND P0, PT, R56, RZ, PT ;  /* 0x000000ff3800720c */ /* 0x000fe20003f06270 */
[----:B------:R-:W-:Y:S01]  /*0dd0*/  IMAD.MOV R13, RZ, RZ, -R13 ;  /* 0x000000ffff0d7224 */ /* 0x000fe200078e0a0d */
[----:B------:R-:W-:Y:S01]  /*0de0*/  LOP3.LUT R76, R69, 0x58, RZ, 0xfc, !PT ;  /* 0x00000058454c7812 */ /* 0x000fe200078efcff */
[----:B------:R-:W-:Y:S01]  /*0df0*/  IMAD R7, R2, R12, R15 ;  /* 0x0000000c02077224 */ /* 0x000fe200078e020f */
[----:B------:R-:W-:Y:S01]  /*0e00*/  ISETP.GT.U32.AND P3, PT, R16, R5, PT ;  /* 0x000000051000720c */ /* 0x000fe20003f64070 */
[----:B------:R-:W-:Y:S01]  /*0e10*/  IMAD R9, R2, R13, R17 ;  /* 0x0000000d02097224 */ /* 0x000fe200078e0211 */
[----:B------:R-:W-:Y:S01]  /*0e20*/  IABS R15, R8 ;  /* 0x00000008000f7213 */ /* 0x000fe20000000000 */
[----:B------:R-:W-:Y:S01]  /*0e30*/  IMAD.HI.U32 R13, R4, R21, RZ ;  /* 0x00000015040d7227 */ /* 0x000fe200078e00ff */
[----:B------:R-:W-:-:S02]  /*0e40*/  LOP3.LUT R12, R3, 0x30, RZ, 0xfc, !PT ;  /* 0x00000030030c7812 */ /* 0x000fc400078efcff */
[C---:B------:R-:W-:Y:S01]  /*0e50*/  LOP3.LUT R75, R69.reuse, 0x54, RZ, 0xfc, !PT ;  /* 0x00000054454b7812 */ /* 0x040fe200078efcff */
[----:B------:R-:W-:Y:S01]  /*0e60*/  IMAD.HI.U32 R8, R4, R15, RZ ;  /* 0x0000000f04087227 */ /* 0x000fe200078e00ff */
[----:B------:R-:W-:Y:S02]  /*0e70*/  IABS R19, R12 ;  /* 0x0000000c00137213 */ /* 0x000fe40000000000 */
[----:B------:R-:W-:Y:S01]  /*0e80*/  ISETP.GE.AND P1, PT, R12, RZ, PT ;  /* 0x000000ff0c00720c */ /* 0x000fe20003f26270 */
[----:B------:R-:W-:Y:S01]  /*0e90*/  IMAD.MOV R17, RZ, RZ, -R8 ;  /* 0x000000ffff117224 */ /* 0x000fe200078e0a08 */
[----:B------:R-:W-:Y:S01]  /*0ea0*/  LOP3.LUT R74, R69, 0x50, RZ, 0xfc, !PT ;  /* 0x00000050454a7812 */ /* 0x000fe200078efcff */
[----:B------:R-:W-:Y:S01]  /*0eb0*/  @!P3 IMAD.IADD R5, R5, 0x1, -R16 ;  /* 0x000000010505b824 */ /* 0x000fe200078e0a10 */
[C---:B------:R-:W-:Y:S01]  /*0ec0*/  ISETP.GT.U32.AND P3, PT, R2.reuse, R7, PT ;  /* 0x000000070200720c */ /* 0x040fe20003f64070 */
[----:B------:R-:W-:Y:S01]  /*0ed0*/  IMAD.MOV R18, RZ, RZ, -R13 ;  /* 0x000000ffff127224 */ /* 0x000fe200078e0a0d */
[----:B------:R-:W-:Y:S01]  /*0ee0*/  LOP3.LUT R16, R3, 0x20, RZ, 0xfc, !PT ;  /* 0x0000002003107812 */ /* 0x000fe200078efcff */
[----:B------:R-:W-:Y:S01]  /*0ef0*/  @!P0 IMAD.MOV R5, RZ, RZ, -R5 ;  /* 0x000000ffff058224 */ /* 0x000fe200078e0a05 */
[C---:B------:R-:W-:Y:S01]  /*0f00*/  ISETP.GT.U32.AND P0, PT, R2.reuse, R9, PT ;  /* 0x000000090200720c */ /* 0x040fe20003f04070 */
[----:B------:R-:W-:Y:S01]  /*0f10*/  IMAD R13, R2, R17, R15 ;  /* 0x00000011020d7224 */ /* 0x000fe200078e020f */
[----:B------:R-:W-:Y:S01]  /*0f20*/  @!P6 LOP3.LUT R5, RZ, R10, RZ, 0x33, !PT ;  /* 0x0000000aff05e212 */ /* 0x000fe200078e33ff */
[----:B------:R-:W-:Y:S01]  /*0f30*/  IMAD.HI.U32 R12, R4, R19, RZ ;  /* 0x00000013040c7227 */ /* 0x000fe200078e00ff */
[----:B------:R-:W-:-:S02]  /*0f40*/  LOP3.LUT R73, R69, 0x4c, RZ, 0xfc, !PT ;  /* 0x0000004c45497812 */ /* 0x000fc400078efcff */
[C---:B------:R-:W-:Y:S01]  /*0f50*/  LOP3.LUT R72, R69.reuse, 0x48, RZ, 0xfc, !PT ;  /* 0x0000004845487812 */ /* 0x040fe200078efcff */
[----:B------:R-:W-:Y:S01]  /*0f60*/  IMAD.HI.U32 R8, R4, R23, RZ ;  /* 0x0000001704087227 */ /* 0x000fe200078e00ff */
[C---:B------:R-:W-:Y:S02]  /*0f70*/  LOP3.LUT R71, R69.reuse, 0x44, RZ, 0xfc, !PT ;  /* 0x0000004445477812 */ /* 0x040fe400078efcff */
[----:B------:R-:W-:Y:S01]  /*0f80*/  LOP3.LUT R70, R69, 0x40, RZ, 0xfc, !PT ;  /* 0x0000004045467812 */ /* 0x000fe200078efcff */
[--C-:B------:R-:W-:Y:S01]  /*0f90*/  @!P3 IMAD.IADD R7, R7, 0x1, -R2.reuse ;  /* 0x000000010707b824 */ /* 0x100fe200078e0a02 */
[----:B------:R-:W-:Y:S01]  /*0fa0*/  LEA.HI R68, R66, 0x7e, RZ, 0x18 ;  /* 0x0000007e42447811 */ /* 0x000fe200078fc0ff */
[----:B------:R-:W-:Y:S01]  /*0fb0*/  @!P0 IMAD.IADD R9, R9, 0x1, -R2 ;  /* 0x0000000109098824 */ /* 0x000fe200078e0a02 */
[----:B------:R-:W-:Y:S01]  /*0fc0*/  ISETP.GT.U32.AND P0, PT, R2, R13, PT ;  /* 0x0000000d0200720c */ /* 0x000fe20003f04070 */
[----:B------:R-:W-:Y:S01]  /*0fd0*/  IMAD.HI.U32 R14, R4, R25, RZ ;  /* 0x00000019040e7227 */ /* 0x000fe200078e00ff */
[----:B------:R-:W-:-:S02]  /*0fe0*/  ISETP.GT.U32.AND P3, PT, R2, R7, PT ;  /* 0x000000070200720c */ /* 0x000fc40003f64070 */
[----:B------:R-:W-:Y:S01]  /*0ff0*/  ISETP.GT.U32.AND P6, PT, R2, R9, PT ;  /* 0x000000090200720c */ /* 0x000fe20003fc4070 */
[----:B------:R-:W-:Y:S01]  /*1000*/  IMAD.MOV R12, RZ, RZ, -R12 ;  /* 0x000000ffff0c7224 */ /* 0x000fe200078e0a0c */
[C---:B------:R-:W-:Y:S01]  /*1010*/  LEA.HI R67, R66.reuse, 0x7a, RZ, 0x18 ;  /* 0x0000007a42437811 */ /* 0x040fe200078fc0ff */
[----:B------:R-:W-:Y:S01]  /*1020*/  IMAD.MOV R8, RZ, RZ, -R8 ;  /* 0x000000ffff087224 */ /* 0x000fe200078e0a08 */
[C---:B------:R-:W-:Y:S01]  /*1030*/  LEA.HI R55, R66.reuse, 0x76, RZ, 0x18 ;  /* 0x0000007642377811 */ /* 0x040fe200078fc0ff */
[----:B------:R-:W-:Y:S01]  /*1040*/  IMAD.MOV R14, RZ, RZ, -R14 ;  /* 0x000000ffff0e7224 */ /* 0x000fe200078e0a0e */
[----:B------:R-:W-:Y:S01]  /*1050*/  LEA.HI R54, R66, 0x72, RZ, 0x18 ;  /* 0x0000007242367811 */ /* 0x000fe200078fc0ff */
[C---:B------:R-:W-:Y:S01]  /*1060*/  IMAD R17, R2.reuse, R18, R21 ;  /* 0x0000001202117224 */ /* 0x040fe200078e0215 */
[----:B------:R-:W-:Y:S01]  /*1070*/  LOP3.LUT R18, R3, 0x1c, RZ, 0xfc, !PT ;  /* 0x0000001c03127812 */ /* 0x000fe200078efcff */
[----:B------:R-:W-:Y:S01]  /*1080*/  IMAD R15, R2, R12, R19 ;  /* 0x0000000c020f7224 */ /* 0x000fe200078e0213 */
[----:B------:R-:W-:Y:S01]  /*1090*/  LEA.HI R53, R66, 0x6e, RZ, 0x18 ;  /* 0x0000006e42357811 */ /* 0x000fe200078fc0ff */
[C---:B------:R-:W-:Y:S01]  /*10a0*/  IMAD R19, R2.reuse, R8, R23 ;  /* 0x0000000802137224 */ /* 0x040fe200078e0217 */
[----:B------:R-:W-:Y:S01]  /*10b0*/  IABS R23, R16 ;  /* 0x0000001000177213 */ /* 0x000fe20000000000 */
[C---:B------:R-:W-:Y:S01]  /*10c0*/  IMAD R21, R2.reuse, R14, R25 ;  /* 0x0000000e02157224 */ /* 0x040fe200078e0219 */
[----:B------:R-:W-:Y:S01]  /*10d0*/  IABS R25, R18 ;  /* 0x0000001200197213 */ /* 0x000fe20000000000 */
[--C-:B------:R-:W-:Y:S01]  /*10e0*/  @!P3 IMAD.IADD R7, R7, 0x1, -R2.reuse ;  /* 0x000000010707b824 */ /* 0x100fe200078e0a02 */
[C---:B------:R-:W-:Y:S01]  /*10f0*/  ISETP.GT.U32.AND P3, PT, R2.reuse, R15, PT ;  /* 0x0000000f0200720c */ /* 0x040fe20003f64070 */
[----:B------:R-:W-:Y:S01]  /*1100*/  @!P0 IMAD.IADD R13, R13, 0x1, -R2 ;  /* 0x000000010d0d8824 */ /* 0x000fe200078e0a02 */
[----:B------:R-:W-:Y:S01]  /*1110*/  ISETP.GT.U32.AND P0, PT, R2, R19, PT ;  /* 0x000000130200720c */ /* 0x000fe20003f04070 */
[----:B------:R-:W-:Y:S01]  /*1120*/  IMAD.HI.U32 R10, R4, R25, RZ ;  /* 0x00000019040a7227 */ /* 0x000fe200078e00ff */
[----:B------:R-:W-:-:S02]  /*1130*/  LEA.HI R52, R66, 0x6a, RZ, 0x18 ;  /* 0x0000006a42347811 */ /* 0x000fc400078fc0ff */
[C---:B------:R-:W-:Y:S01]  /*1140*/  LEA.HI R51, R66.reuse, 0x66, RZ, 0x18 ;  /* 0x0000006642337811 */ /* 0x040fe200078fc0ff */
[----:B------:R-:W-:Y:S01]  /*1150*/  IMAD.MOV R10, RZ, RZ, -R10 ;  /* 0x000000ffff0a7224 */ /* 0x000fe200078e0a0a */
[----:B------:R-:W-:Y:S01]  /*1160*/  LEA.HI R50, R66, 0x62, RZ, 0x18 ;  /* 0x0000006242327811 */ /* 0x000fe200078fc0ff */
[--C-:B------:R-:W-:Y:S01]  /*1170*/  @!P6 IMAD.IADD R9, R9, 0x1, -R2.reuse ;  /* 0x000000010909e824 */ /* 0x100fe200078e0a02 */
[C---:B------:R-:W-:Y:S01]  /*1180*/  ISETP.GT.U32.AND P6, PT, R2.reuse, R17, PT ;  /* 0x000000110200720c */ /* 0x040fe20003fc4070 */
[----:B------:R-:W-:Y:S01]  /*1190*/  IMAD R25, R2, R10, R25 ;  /* 0x0000000a02197224 */ /* 0x000fe200078e0219 */
[----:B------:R-:W-:Y:S01]  /*11a0*/  LEA.HI R49, R66, 0x5e, RZ, 0x18 ;  /* 0x0000005e42317811 */ /* 0x000fe200078fc0ff */
[----:B------:R-:W-:Y:S01]  /*11b0*/  IMAD.HI.U32 R8, R4, R23, RZ ;  /* 0x0000001704087227 */ /* 0x000fe200078e00ff */
[C---:B------:R-:W-:Y:S02]  /*11c0*/  LEA.HI R48, R66.reuse, 0x5a, RZ, 0x18 ;  /* 0x0000005a42307811 */ /* 0x040fe400078fc0ff */
[----:B------:R-:W-:Y:S01]  /*11d0*/  LEA.HI R47, R66, 0x56, RZ, 0x18 ;  /* 0x00000056422f7811 */ /* 0x000fe200078fc0ff */
        /* <DEDUP_REMOVED lines=8> */
[C---:B------:R-:W-:Y:S01]  /*1260*/  LEA.HI R44, R66.reuse, 0x4a, RZ, 0x18 ;  /* 0x0000004a422c7811 */ /* 0x040fe200078fc0ff */
[----:B------:R-:W-:Y:S01]  /*1270*/  IMAD.MOV R12, RZ, RZ, -R12 ;  /* 0x000000ffff0c7224 */ /* 0x000fe200078e0a0c */
[----:B------:R-:W-:Y:S01]  /*1280*/  LEA.HI R123, R66, 0x42, RZ, 0x18 ;  /* 0x00000042427b7811 */ /* 0x000fe200078fc0ff */
[----:B------:R-:W-:Y:S01]  /*1290*/  IMAD R23, R2, R8, R23 ;  /* 0x0000000802177224 */ /* 0x000fe200078e0217 */
[----:B------:R-:W-:Y:S01]  /*12a0*/  LOP3.LUT R0, R0, R69, RZ, 0xfc, !PT ;  /* 0x0000004500007212 */ /* 0x000fe200078efcff */
[C---:B------:R-:W-:Y:S01]  /*12b0*/  IMAD R27, R2.reuse, R12, R27 ;  /* 0x0000000c021b7224 */ /* 0x040fe200078e021b */
[----:B------:R-:W-:Y:S01]  /*12c0*/  SHF.R.S32.HI R6, RZ, 0x7, R6 ;  /* 0x00000007ff067819 */ /* 0x000fe20000011406 */
[--C-:B------:R-:W-:Y:S01]  /*12d0*/  @!P6 IMAD.IADD R17, R17, 0x1, -R2.reuse ;  /* 0x000000011111e824 */ /* 0x100fe200078e0a02 */
[C---:B------:R-:W-:Y:S01]  /*12e0*/  ISETP.GT.U32.AND P6, PT, R2.reuse, R23, PT ;  /* 0x000000170200720c */ /* 0x040fe20003fc4070 */
[--C-:B------:R-:W-:Y:S01]  /*12f0*/  @!P3 IMAD.IADD R21, R21, 0x1, -R2.reuse ;  /* 0x000000011515b824 */ /* 0x100fe200078e0a02 */
[C---:B------:R-:W-:Y:S01]  /*1300*/  ISETP.GT.U32.AND P3, PT, R2.reuse, R27, PT ;  /* 0x0000001b0200720c */ /* 0x040fe20003f64070 */
[----:B------:R-:W-:Y:S01]  /*1310*/  @!P0 IMAD.IADD R25, R25, 0x1, -R2 ;  /* 0x0000000119198824 */ /* 0x000fe200078e0a02 */
[----:B------:R-:W-:Y:S01]  /*1320*/  ISETP.GT.U32.AND P0, PT, R2, R15, PT ;  /* 0x0000000f0200720c */ /* 0x000fe20003f04070 */
[----:B------:R-:W-:-:S04]  /*1330*/  IMAD.HI.U32 R14, R4, R29, RZ ;  /* 0x0000001d040e7227 */ /* 0x000fc800078e00ff */
[----:B------:R-:W-:Y:S02]  /*1340*/  IMAD.MOV R14, RZ, RZ, -R14 ;  /* 0x000000ffff0e7224 */ /* 0x000fe400078e0a0e */
[----:B------:R-:W-:-:S04]  /*1350*/  IMAD.HI.U32 R8, R4, R31, RZ ;  /* 0x0000001f04087227 */ /* 0x000fc800078e00ff */
[--C-:B------:R-:W-:Y:S01]  /*1360*/  @!P6 IMAD.IADD R23, R23, 0x1, -R2.reuse ;  /* 0x000000011717e824 */ /* 0x100fe200078e0a02 */
[C---:B------:R-:W-:Y:S01]  /*1370*/  ISETP.GT.U32.AND P6, PT, R2.reuse, R13, PT ;  /* 0x0000000d0200720c */ /* 0x040fe20003fc4070 */
[--C-:B------:R-:W-:Y:S01]  /*1380*/  @!P3 IMAD.IADD R27, R27, 0x1, -R2.reuse ;  /* 0x000000011b1bb824 */ /* 0x100fe200078e0a02 */
[C---:B------:R-:W-:Y:S01]  /*1390*/  ISETP.GT.U32.AND P3, PT, R2.reuse, R17, PT ;  /* 0x000000110200720c */ /* 0x040fe20003f64070 */
[----:B------:R-:W-:Y:S01]  /*13a0*/  @!P0 IMAD.IADD R15, R15, 0x1, -R2 ;  /* 0x000000010f0f8824 */ /* 0x000fe200078e0a02 */
[----:B------:R-:W-:Y:S01]  /*13b0*/  ISETP.GT.U32.AND P0, PT, R2, R19, PT ;  /* 0x000000130200720c */ /* 0x000fe20003f04070 */
[----:B------:R-:W-:-:S04]  /*13c0*/  IMAD.HI.U32 R10, R4, R33, RZ ;  /* 0x00000021040a7227 */ /* 0x000fc800078e00ff */
[C---:B------:R-:W-:Y:S02]  /*13d0*/  IMAD R29, R2.reuse, R14, R29 ;  /* 0x0000000e021d7224 */ /* 0x040fe400078e021d */
[----:B------:R-:W-:Y:S02]  /*13e0*/  IMAD.MOV R8, RZ, RZ, -R8 ;  /* 0x000000ffff087224 */ /* 0x000fe400078e0a08 */
[----:B------:R-:W-:Y:S02]  /*13f0*/  IMAD.MOV R10, RZ, RZ, -R10 ;  /* 0x000000ffff0a7224 */ /* 0x000fe400078e0a0a */
[----:B------:R-:W-:Y:S01]  /*1400*/  @!P2 IMAD.MOV R7, RZ, RZ, -R7 ;  /* 0x000000ffff07a224 */ /* 0x000fe200078e0a07 */
[----:B------:R-:W-:Y:S01]  /*1410*/  ISETP.GT.U32.AND P2, PT, R2, R21, PT ;  /* 0x000000150200720c */ /* 0x000fe20003f44070 */
[----:B------:R-:W-:-:S04]  /*1420*/  IMAD.HI.U32 R12, R4, R35, RZ ;  /* 0x00000023040c7227 */ /* 0x000fc800078e00ff */
[----:B------:R-:W-:-:S04]  /*1430*/  IMAD.HI.U32 R14, R4, R37, RZ ;  /* 0x00000025040e7227 */ /* 0x000fc800078e00ff */
[----:B------:R-:W-:-:S04]  /*1440*/  IMAD.HI.U32 R4, R4, R39, RZ ;  /* 0x0000002704047227 */ /* 0x000fc800078e00ff */
[C---:B------:R-:W-:Y:S02]  /*1450*/  IMAD R31, R2.reuse, R8, R31 ;  /* 0x00000008021f7224 */ /* 0x040fe400078e021f */
[C---:B------:R-:W-:Y:S02]  /*1460*/  IMAD R33, R2.reuse, R10, R33 ;  /* 0x0000000a02217224 */ /* 0x040fe400078e0221 */
[----:B------:R-:W-:Y:S01]  /*1470*/  @!P6 IMAD.IADD R13, R13, 0x1, -R2 ;  /* 0x000000010d0de824 */ /* 0x000fe200078e0a02 */
[C---:B------:R-:W-:Y:S01]  /*1480*/  ISETP.GT.U32.AND P6, PT, R2.reuse, R25, PT ;  /* 0x000000190200720c */ /* 0x040fe20003fc4070 */
[----:B------:R-:W-:Y:S01]  /*1490*/  @!P4 IMAD.MOV R9, RZ, RZ, -R9 ;  /* 0x000000ffff09c224 */ /* 0x000fe200078e0a09 */
[C---:B------:R-:W-:Y:S01]  /*14a0*/  ISETP.GT.U32.AND P4, PT, R2.reuse, R23, PT ;  /* 0x000000170200720c */ /* 0x040fe20003f84070 */
[----:B------:R-:W-:Y:S02]  /*14b0*/  IMAD.MOV R4, RZ, RZ, -R4 ;  /* 0x000000ffff047224 */ /* 0x000fe400078e0a04 */
[----:B------:R-:W-:Y:S01]  /*14c0*/  @!P5 IMAD.MOV R13, RZ, RZ, -R13 ;  /* 0x000000ffff0dd224 */ /* 0x000fe200078e0a0d */
[C---:B------:R-:W-:Y:S01]  /*14d0*/  ISETP.GT.U32.AND P5, PT, R2.reuse, R27, PT ;  /* 0x0000001b0200720c */ /* 0x040fe20003fa4070 */
[----:B------:R-:W-:Y:S01]  /*14e0*/  @!P1 IMAD.MOV R15, RZ, RZ, -R15 ;  /* 0x000000ffff0f9224 */ /* 0x000fe200078e0a0f */
[C---:B------:R-:W-:Y:S01]  /*14f0*/  ISETP.GT.U32.AND P1, PT, R2.reuse, R29, PT ;  /* 0x0000001d0200720c */ /* 0x040fe20003f24070 */
[--C-:B------:R-:W-:Y:S01]  /*1500*/  @!P3 IMAD.IADD R17, R17, 0x1, -R2.reuse ;  /* 0x000000011111b824 */ /* 0x100fe200078e0a02 */
[C---:B------:R-:W-:Y:S01]  /*1510*/  ISETP.GT.U32.AND P3, PT, R2.reuse, R31, PT ;  /* 0x0000001f0200720c */ /* 0x040fe20003f64070 */
[----:B------:R-:W-:Y:S01]  /*1520*/  @!P0 IMAD.IADD R19, R19, 0x1, -R2 ;  /* 0x0000000113138824 */ /* 0x000fe200078e0a02 */
[----:B------:R-:W-:Y:S01]  /*1530*/  ISETP.GT.U32.AND P0, PT, R2, R33, PT ;  /* 0x000000210200720c */ /* 0x000fe20003f04070 */
[----:B------:R-:W-:-:S02]  /*1540*/  IMAD.MOV R12, RZ, RZ, -R12 ;  /* 0x000000ffff0c7224 */ /* 0x000fc400078e0a0c */
[C---:B------:R-:W-:Y:S01]  /*1550*/  IMAD R39, R2.reuse, R4, R39 ;  /* 0x0000000402277224 */ /* 0x040fe200078e0227 */
[----:B------:R-:W-:Y:S01]  /*1560*/  SHF.R.U32.HI R4, RZ, 0x5, R66 ;  /* 0x00000005ff047819 */ /* 0x000fe20000011642 */
[----:B------:R-:W-:Y:S02]  /*1570*/  IMAD.MOV R14, RZ, RZ, -R14 ;  /* 0x000000ffff0e7224 */ /* 0x000fe400078e0a0e */
[----:B------:R-:W-:Y:S01]  /*1580*/  IMAD R35, R2, R12, R35 ;  /* 0x0000000c02237224 */ /* 0x000fe200078e0223 */
[----:B------:R-:W-:Y:S01]  /*1590*/  R2UR UR24, R4 ;  /* 0x00000000041872ca */ /* 0x000fe200000e0000 */
[--C-:B------:R-:W-:Y:S01]  /*15a0*/  @!P2 IMAD.IADD R21, R21, 0x1, -R2.reuse ;  /* 0x000000011515a824 */ /* 0x100fe200078e0a02 */
[C---:B------:R-:W-:Y:S01]  /*15b0*/  ISETP.GT.U32.AND P2, PT, R2.reuse, R39, PT ;  /* 0x000000270200720c */ /* 0x040fe20003f44070 */
[C---:B------:R-:W-:Y:S02]  /*15c0*/  IMAD R37, R2.reuse, R14, R37 ;  /* 0x0000000e02257224 */ /* 0x040fe400078e0225 */
[--C-:B------:R-:W-:Y:S01]  /*15d0*/  @!P4 IMAD.IADD R23, R23, 0x1, -R2.reuse ;  /* 0x000000011717c824 */ /* 0x100fe200078e0a02 */
[----:B------:R-:W-:Y:S01]  /*15e0*/  ISETP.GT.U32.AND P4, PT, R2, R35, PT ;  /* 0x000000230200720c */ /* 0x000fe20003f84070 */
[--C-:B------:R-:W-:Y:S01]  /*15f0*/  @!P6 IMAD.IADD R25, R25, 0x1, -R2.reuse ;  /* 0x000000011919e824 */ /* 0x100fe200078e0a02 */
[----:B------:R-:W-:Y:S01]  /*1600*/  ISETP.GE.AND P6, PT, R24, RZ, PT ;  /* 0x000000ff1800720c */ /* 0x000fe20003fc6270 */
[--C-:B------:R-:W-:Y:S01]  /*1610*/  @!P5 IMAD.IADD R27, R27, 0x1, -R2.reuse ;  /* 0x000000011b1bd824 */ /* 0x100fe200078e0a02 */
[----:B------:R-:W-:Y:S01]  /*1620*/  ISETP.GT.U32.AND P5, PT, R2, R37, PT ;  /* 0x000000250200720c */ /* 0x000fe20003fa4070 */
[--C-:B------:R-:W-:Y:S01]  /*1630*/  @!P1 IMAD.IADD R29, R29, 0x1, -R2.reuse ;  /* 0x000000011d1d9824 */ /* 0x100fe200078e0a02 */
[----:B------:R-:W-:Y:S01]  /*1640*/  ISETP.GE.AND P1, PT, R20, RZ, PT ;  /* 0x000000ff1400720c */ /* 0x000fe20003f26270 */
[--C-:B------:R-:W-:Y:S01]  /*1650*/  @!P3 IMAD.IADD R31, R31, 0x1, -R2.reuse ;  /* 0x000000011f1fb824 */ /* 0x100fe200078e0a02 */
[----:B------:R-:W-:Y:S01]  /*1660*/  ISETP.GE.AND P3, PT, R22, RZ, PT ;  /* 0x000000ff1600720c */ /* 0x000fe20003f66270 */
[--C-:B------:R-:W-:Y:S01]  /*1670*/  @!P0 IMAD.IADD R33, R33, 0x1, -R2.reuse ;  /* 0x0000000121218824 */ /* 0x100fe200078e0a02 */
[----:B------:R-:W-:Y:S01]  /*1680*/  ISETP.GE.AND P0, PT, R16, RZ, PT ;  /* 0x000000ff1000720c */ /* 0x000fe20003f06270 */
[--C-:B------:R-:W-:Y:S01]  /*1690*/  @!P2 IMAD.IADD R39, R39, 0x1, -R2.reuse ;  /* 0x000000012727a824 */ /* 0x100fe200078e0a02 */
[----:B------:R-:W-:Y:S01]  /*16a0*/  ISETP.GE.AND P2, PT, R18, RZ, PT ;  /* 0x000000ff1200720c */ /* 0x000fe20003f46270 */
[----:B------:R-:W-:Y:S01]  /*16b0*/  @!P4 IMAD.IADD R35, R35, 0x1, -R2 ;  /* 0x000000012323c824 */ /* 0x000fe200078e0a02 */
[----:B------:R-:W-:Y:S01]  /*16c0*/  ISETP.GE.AND P4, PT, R26, RZ, PT ;  /* 0x000000ff1a00720c */ /* 0x000fe20003f86270 */
[----:B------:R-:W-:-:S02]  /*16d0*/  @!P6 IMAD.MOV R17, RZ, RZ, -R17 ;  /* 0x000000ffff11e224 */ /* 0x000fc400078e0a11 */
[--C-:B------:R-:W-:Y:S01]  /*16e0*/  @!P5 IMAD.IADD R37, R37, 0x1, -R2.reuse ;  /* 0x000000012525d824 */ /* 0x100fe200078e0a02 */
[C---:B------:R-:W-:Y:S01]  /*16f0*/  ISETP.GT.U32.AND P5, PT, R2.reuse, R29, PT ;  /* 0x0000001d0200720c */ /* 0x040fe20003fa4070 */
[----:B------:R-:W-:Y:S01]  /*1700*/  @!P1 IMAD.MOV R19, RZ, RZ, -R19 ;  /* 0x000000ffff139224 */ /* 0x000fe200078e0a13 */
        /* <DEDUP_REMOVED lines=8> */
[----:B------:R-:W-:Y:S01]  /*1790*/  ISETP.GT.U32.AND P2, PT, R2, R37, PT ;  /* 0x000000250200720c */ /* 0x000fe20003f44070 */
[----:B------:R-:W-:Y:S01]  /*17a0*/  IMAD R5, R5, UR4, RZ ;  /* 0x0000000405057c24 */ /* 0x000fe2000f8e02ff */
[----:B------:R-:W-:Y:S01]  /*17b0*/  ISETP.GE.AND P4, PT, R3, RZ, PT ;  /* 0x000000ff0300720c */ /* 0x000fe20003f86270 */
        /* <DEDUP_REMOVED lines=11> */
[----:B------:R-:W-:Y:S01]  /*1870*/  ISETP.NE.AND P2, PT, R11, RZ, PT ;  /* 0x000000ff0b00720c */ /* 0x000fe20003f45270 */
[----:B------:R-:W-:Y:S01]  /*1880*/  ULDC UR4, c[0x0][0x240] ;  /* 0x0000900000047ab9 */ /* 0x000fe20000000800 */
[----:B------:R-:W-:Y:S01]  /*1890*/  LOP3.LUT R2, RZ, R11, RZ, 0x33, !PT ;  /* 0x0000000bff027212 */ /* 0x000fe200078e33ff */
[----:B------:R-:W-:Y:S01]  /*18a0*/  @!P5 IMAD.MOV R29, RZ, RZ, -R29 ;  /* 0x000000ffff1dd224 */ /* 0x000fe200078e0a1d */
[----:B------:R-:W-:Y:S01]  /*18b0*/  LEA.HI R3, R66, 0x46, RZ, 0x18 ;  /* 0x0000004642037811 */ /* 0x000fe200078fc0ff */
[----:B------:R-:W-:Y:S01]  /*18c0*/  @!P1 IMAD.MOV R31, RZ, RZ, -R31 ;  /* 0x000000ffff1f9224 */ /* 0x000fe200078e0a1f */
[C---:B------:R-:W-:Y:S01]  /*18d0*/  SEL R7, R2.reuse, R7, !P2 ;  /* 0x0000000702077207 */ /* 0x040fe20005000000 */
        /* <DEDUP_REMOVED lines=8> */
[----:B------:R-:W-:Y:S01]  /*1960*/  IMAD R7, R7, UR4, RZ ;  /* 0x0000000407077c24 */ /* 0x000fe2000f8e02ff */
[----:B------:R-:W-:Y:S01]  /*1970*/  IADD3 R60, P0, R5, UR6, RZ ;  /* 0x00000006053c7c10 */ /* 0x000fe2000ff1e0ff */
[----:B------:R-:W-:Y:S01]  /*1980*/  IMAD R9, R9, UR4, RZ ;  /* 0x0000000409097c24 */ /* 0x000fe2000f8e02ff */
[C---:B------:R-:W-:Y:S01]  /*1990*/  SEL R13, R2.reuse, R13, !P2 ;  /* 0x0000000d020d7207 */ /* 0x040fe20005000000 */
        /* <DEDUP_REMOVED lines=19> */
[----:B------:R-:W-:Y:S01]  /*1ad0*/  SEL R2, R2, R39, !P2 ;  /* 0x0000002702027207 */ /* 0x000fe20005000000 */
[----:B------:R-:W-:Y:S01]  /*1ae0*/  IMAD R33, R33, UR4, RZ ;  /* 0x0000000421217c24 */ /* 0x000fe2000f8e02ff */
[----:B------:R-:W-:Y:S01]  /*1af0*/  SHF.R.S32.HI R14, RZ, 0x1f, R7 ;  /* 0x0000001fff0e7819 */ /* 0x000fe20000011407 */
[----:B------:R-:W-:Y:S01]  /*1b00*/  IMAD R35, R35, UR4, RZ ;  /* 0x0000000423237c24 */ /* 0x000fe2000f8e02ff */
[----:B------:R-:W-:Y:S01]  /*1b10*/  IADD3 R4, P2, R7, UR8, RZ ;  /* 0x0000000807047c10 */ /* 0x000fe2000ff5e0ff */
[----:B------:R-:W-:Y:S01]  /*1b20*/  IMAD R2, R2, UR4, RZ ;  /* 0x0000000402027c24 */ /* 0x000fe2000f8e02ff */
[----:B------:R-:W-:Y:S01]  /*1b30*/  LEA.HI.X.SX32 R65, R5, UR7, 0x1, P0 ;  /* 0x0000000705417c11 */ /* 0x000fe200080f0eff */
[----:B------:R-:W-:Y:S01]  /*1b40*/  IMAD R37, R37, UR4, RZ ;  /* 0x0000000425257c24 */ /* 0x000fe2000f8e02ff */
[----:B------:R-:W-:Y:S01]  /*1b50*/  SHF.R.S32.HI R16, RZ, 0x1f, R9 ;  /* 0x0000001fff107819 */ /* 0x000fe20000011409 */
[----:B------:R-:W-:Y:S01]  /*1b60*/  ULDC UR6, c[0x0][0x23c] ;  /* 0x00008f0000067ab9 */ /* 0x000fe20000000800 */
[----:B------:R-:W-:Y:S01]  /*1b70*/  IADD3 R7, P6, R9, UR8, RZ ;  /* 0x0000000809077c10 */ /* 0x000fe2000ffde0ff */
[----:B------:R-:W-:Y:S01]  /*1b80*/  USHF.L.U32 UR25, UR6, 0x7, URZ ;  /* 0x0000000706197899 */ /* 0x000fe2000800063f */
[----:B------:R-:W-:Y:S01]  /*1b90*/  SHF.R.S32.HI R20, RZ, 0x1f, R15 ;  /* 0x0000001fff147819 */ /* 0x000fe2000001140f */
[----:B------:R-:W-:Y:S01]  /*1ba0*/  UMOV UR4, URZ ;  /* 0x0000003f00047c82 */ /* 0x000fe20008000000 */
[----:B------:R-:W-:-:S02]  /*1bb0*/  IADD3 R9, P0, R15, UR8, RZ ;  /* 0x000000080f097c10 */ /* 0x000fc4000ff1e0ff */
[----:B------:R-:W-:Y:S02]  /*1bc0*/  CS2R R38, SRZ ;  /* 0x0000000000267805 */ /* 0x000fe4000001ff00 */
[----:B------:R-:W-:Y:S02]  /*1bd0*/  SHF.R.S32.HI R22, RZ, 0x1f, R17 ;  /* 0x0000001fff167819 */ /* 0x000fe40000011411 */
[----:B------:R-:W-:Y:S02]  /*1be0*/  IADD3 R10, P5, R17, UR8, RZ ;  /* 0x00000008110a7c10 */ /* 0x000fe4000ffbe0ff */
[----:B------:R-:W-:Y:S02]  /*1bf0*/  IADD3.X R20, R20, UR9, RZ, P0, !PT ;  /* 0x0000000914147c10 */ /* 0x000fe400087fe4ff */
[----:B------:R-:W-:Y:S02]  /*1c00*/  SHF.R.S32.HI R61, RZ, 0x1f, R27 ;  /* 0x0000001fff3d7819 */ /* 0x000fe4000001141b */
[----:B------:R-:W-:-:S02]  /*1c10*/  IADD3 R17, P0, R27, UR8, RZ ;  /* 0x000000081b117c10 */ /* 0x000fc4000ff1e0ff */
[----:B------:R-:W-:Y:S02]  /*1c20*/  CS2R R26, SRZ ;  /* 0x00000000001a7805 */ /* 0x000fe4000001ff00 */
[----:B------:R-:W-:Y:S02]  /*1c30*/  SHF.R.S32.HI R18, RZ, 0x1f, R13 ;  /* 0x0000001fff127819 */ /* 0x000fe4000001140d */
[----:B------:R-:W-:Y:S02]  /*1c40*/  IADD3.X R61, R61, UR9, RZ, P0, !PT ;  /* 0x000000093d3d7c10 */ /* 0x000fe400087fe4ff */
[C---:B------:R-:W-:Y:S02]  /*1c50*/  IADD3 R120, P0, R2.reuse, UR8, RZ ;  /* 0x0000000802787c10 */ /* 0x040fe4000ff1e0ff */
[----:B------:R-:W-:Y:S02]  /*1c60*/  IADD3 R8, P1, R13, UR8, RZ ;  /* 0x000000080d087c10 */ /* 0x000fe4000ff3e0ff */
[----:B------:R-:W-:-:S02]  /*1c70*/  LEA.HI.X.SX32 R116, R2, UR9, 0x1, P0 ;  /* 0x0000000902747c11 */ /* 0x000fc400080f0eff */
[----:B------:R-:W1:Y:S01]  /*1c80*/  LDC R2, c[0x0][0x238] ;  /* 0x00008e00ff027b82 */ /* 0x000e620000000800 */
[----:B------:R-:W-:Y:S02]  /*1c90*/  LOP3.LUT R66, R66, 0x7f, RZ, 0xc0, !PT ;  /* 0x0000007f42427812 */ /* 0x000fe400078ec0ff */
[----:B------:R-:W-:Y:S02]  /*1ca0*/  IADD3.X R14, R14, UR9, RZ, P2, !PT ;  /* 0x000000090e0e7c10 */ /* 0x000fe400097fe4ff */
[----:B------:R-:W-:Y:S01]  /*1cb0*/  IADD3.X R18, R18, UR9, RZ, P1, !PT ;  /* 0x0000000912127c10 */ /* 0x000fe20008ffe4ff */
[----:B------:R-:W-:Y:S01]  /*1cc0*/  IMAD R66, R66, UR6, RZ ;  /* 0x0000000642427c24 */ /* 0x000fe2000f8e02ff */
[----:B------:R-:W-:Y:S01]  /*1cd0*/  SHF.R.S32.HI R56, RZ, 0x1f, R19 ;  /* 0x0000001fff387819 */ /* 0x000fe20000011413 */
[----:B------:R-:W-:Y:S01]  /*1ce0*/  UIADD3 UR6, UP0, UR14, 0x2, URZ ;  /* 0x000000020e067890 */ /* 0x000fe2000ff1e03f */
[----:B------:R-:W-:Y:S02]  /*1cf0*/  IADD3 R11, P4, R19, UR8, RZ ;  /* 0x00000008130b7c10 */ /* 0x000fe4000ff9e0ff */
[----:B------:R-:W-:Y:S01]  /*1d00*/  SHF.R.S32.HI R57, RZ, 0x1f, R21 ;  /* 0x0000001fff397819 */ /* 0x000fe20000011415 */
[----:B------:R-:W-:Y:S01]  /*1d10*/  UIADD3.X UR7, UR4, 0x40000040, URZ, UP0, !UPT ;  /* 0x4000004004077890 */ /* 0x000fe200087fe43f */
[----:B------:R-:W-:-:S02]  /*1d20*/  IADD3 R12, P3, R21, UR8, RZ ;  /* 0x00000008150c7c10 */ /* 0x000fc4000ff7e0ff */
[----:B------:R-:W-:Y:S01]  /*1d30*/  SHF.R.S32.HI R58, RZ, 0x1f, R23 ;  /* 0x0000001fff3a7819 */ /* 0x000fe20000011417 */
[----:B------:R-:W-:Y:S01]  /*1d40*/  UIADD3.64 UR22, UR6, 0x2, URZ ;  /* 0x0000000206167897 */ /* 0x000fe2000fffe03f */
[----:B------:R-:W-:Y:S01]  /*1d50*/  IADD3 R13, P2, R23, UR8, RZ ;  /* 0x00000008170d7c10 */ /* 0x000fe2000ff5e0ff */
[----:B------:R-:W-:Y:S01]  /*1d60*/  UIADD3.64 UR10, UR6, 0x4, URZ ;  /* 0x00000004060a7897 */ /* 0x000fe2000fffe03f */
[----:B------:R-:W-:Y:S02]  /*1d70*/  SHF.R.S32.HI R59, RZ, 0x1f, R25 ;  /* 0x0000001fff3b7819 */ /* 0x000fe40000011419 */
[----:B------:R-:W-:Y:S02]  /*1d80*/  IADD3 R15, P1, R25, UR8, RZ ;  /* 0x00000008190f7c10 */ /* 0x000fe4000ff3e0ff */
[----:B------:R-:W-:Y:S02]  /*1d90*/  CS2R R24, SRZ ;  /* 0x0000000000187805 */ /* 0x000fe4000001ff00 */
[----:B------:R-:W-:Y:S01]  /*1da0*/  IADD3.X R22, R22, UR9, RZ, P5, !PT ;  /* 0x0000000916167c10 */ /* 0x000fe2000affe4ff */
[-C--:B-1----:R-:W-:Y:S01]  /*1db0*/  IMAD R124, R121, R2.reuse, RZ ;  /* 0x00000002797c7224 */ /* 0x082fe200078e02ff */
[----:B------:R-:W-:Y:S01]  /*1dc0*/  IADD3.X R56, R56, UR9, RZ, P4, !PT ;  /* 0x0000000938387c10 */ /* 0x000fe2000a7fe4ff */
[-C--:B------:R-:W-:Y:S01]  /*1dd0*/  IMAD R121, R119, R2.reuse, RZ ;  /* 0x0000000277797224 */ /* 0x080fe200078e02ff */
[----:B------:R-:W-:Y:S01]  /*1de0*/  IADD3.X R57, R57, UR9, RZ, P3, !PT ;  /* 0x0000000939397c10 */ /* 0x000fe20009ffe4ff */
[-C--:B------:R-:W-:Y:S01]  /*1df0*/  IMAD R119, R118, R2.reuse, RZ ;  /* 0x0000000276777224 */ /* 0x080fe200078e02ff */
[----:B------:R-:W-:Y:S01]  /*1e00*/  IADD3.X R58, R58, UR9, RZ, P2, !PT ;  /* 0x000000093a3a7c10 */ /* 0x000fe200097fe4ff */
[-C--:B------:R-:W-:Y:S01]  /*1e10*/  IMAD R118, R117, R2.reuse, RZ ;  /* 0x0000000275767224 */ /* 0x080fe200078e02ff */
[----:B------:R-:W-:Y:S01]  /*1e20*/  IADD3.X R59, R59, UR9, RZ, P1, !PT ;  /* 0x000000093b3b7c10 */ /* 0x000fe20008ffe4ff */
[-C--:B------:R-:W-:Y:S01]  /*1e30*/  IMAD R117, R115, R2.reuse, RZ ;  /* 0x0000000273757224 */ /* 0x080fe200078e02ff */
[----:B------:R-:W-:Y:S01]  /*1e40*/  SHF.R.S32.HI R5, RZ, 0x1f, R29 ;  /* 0x0000001fff057819 */ /* 0x000fe2000001141d */
[-C--:B------:R-:W-:Y:S01]  /*1e50*/  IMAD R115, R113, R2.reuse, RZ ;  /* 0x0000000271737224 */ /* 0x080fe200078e02ff */
[----:B------:R0:W-:Y:S01]  /*1e60*/  STL [R1+0x70], R118 ;  /* 0x0000707601007387 */ /* 0x0001e20000100800 */
[-C--:B------:R-:W-:Y:S01]  /*1e70*/  IMAD R113, R112, R2.reuse, RZ ;  /* 0x0000000270717224 */ /* 0x080fe200078e02ff */
[----:B------:R-:W-:Y:S01]  /*1e80*/  IADD3 R19, P5, R29, UR8, RZ ;  /* 0x000000081d137c10 */ /* 0x000fe2000ffbe0ff */
[-C--:B------:R-:W-:Y:S01]  /*1e90*/  IMAD R112, R111, R2.reuse, RZ ;  /* 0x000000026f707224 */ /* 0x080fe200078e02ff */
[----:B------:R0:W-:Y:S01]  /*1ea0*/  STL [R1+0x6c], R117 ;  /* 0x00006c7501007387 */ /* 0x0001e20000100800 */
        /* <DEDUP_REMOVED lines=33> */
[----:B------:R-:W-:Y:S01]  /*20c0*/  IADD3.X R16, R16, UR9, RZ, P6, !PT ;  /* 0x0000000910107c10 */ /* 0x000fe2000b7fe4ff */
        /* <DEDUP_REMOVED lines=13> */
[----:B------:R-:W-:Y:S01]  /*21a0*/  IADD3.X R64, R64, UR9, RZ, P2, !PT ;  /* 0x0000000940407c10 */ /* 0x000fe200097fe4ff */
[-C--:B------:R-:W-:Y:S01]  /*21b0*/  IMAD R85, R84, R2.reuse, RZ ;  /* 0x0000000254557224 */ /* 0x080fe200078e02ff */
[----:B------:R-:W-:Y:S01]  /*21c0*/  IADD3.X R109, R109, UR9, RZ, P1, !PT ;  /* 0x000000096d6d7c10 */ /* 0x000fe20008ffe4ff */
[-C--:B------:R-:W-:Y:S01]  /*21d0*/  IMAD R84, R83, R2.reuse, RZ ;  /* 0x0000000253547224 */ /* 0x080fe200078e02ff */
[----:B------:R-:W-:Y:S01]  /*21e0*/  CS2R R28, SRZ ;  /* 0x00000000001c7805 */ /* 0x000fe2000001ff00 */
        /* <DEDUP_REMOVED lines=8> */
[----:B------:R-:W-:-:S02]  /*2270*/  IMAD R79, R78, R2, RZ ;  /* 0x000000024e4f7224 */ /* 0x000fc400078e02ff */
[-C--:B------:R-:W-:Y:S02]  /*2280*/  IMAD R78, R77, R2.reuse, RZ ;  /* 0x000000024d4e7224 */ /* 0x080fe400078e02ff */
[-C--:B------:R-:W-:Y:S02]  /*2290*/  IMAD R77, R76, R2.reuse, RZ ;  /* 0x000000024c4d7224 */ /* 0x080fe400078e02ff */
[-C--:B------:R-:W-:Y:S02]  /*22a0*/  IMAD R76, R75, R2.reuse, RZ ;  /* 0x000000024b4c7224 */ /* 0x080fe400078e02ff */
[-C--:B------:R-:W-:Y:S02]  /*22b0*/  IMAD R75, R74, R2.reuse, RZ ;  /* 0x000000024a4b7224 */ /* 0x080fe400078e02ff */
[-C--:B------:R-:W-:Y:S02]  /*22c0*/  IMAD R74, R73, R2.reuse, RZ ;  /* 0x00000002494a7224 */ /* 0x080fe400078e02ff */
        /* <DEDUP_REMOVED lines=8> */
[-C--:B------:R-:W-:Y:S01]  /*2350*/  IMAD R67, R52, R2.reuse, RZ ;  /* 0x0000000234437224 */ /* 0x080fe200078e02ff */
[----:B------:R-:W-:Y:S01]  /*2360*/  CS2R R52, SRZ ;  /* 0x0000000000347805 */ /* 0x000fe2000001ff00 */
[-C--:B------:R-:W-:Y:S01]  /*2370*/  IMAD R69, R54, R2.reuse, RZ ;  /* 0x0000000236457224 */ /* 0x080fe200078e02ff */
[----:B------:R-:W-:Y:S01]  /*2380*/  CS2R R54, SRZ ;  /* 0x0000000000367805 */ /* 0x000fe2000001ff00 */
[-C--:B------:R-:W-:Y:S02]  /*2390*/  IMAD R68, R50, R2.reuse, RZ ;  /* 0x0000000232447224 */ /* 0x080fe400078e02ff */
[-C--:B------:R-:W-:Y:S02]  /*23a0*/  IMAD R67, R49, R2.reuse, RZ ;  /* 0x0000000231437224 */ /* 0x080fe400078e02ff */
[-C--:B------:R-:W-:Y:S01]  /*23b0*/  IMAD R69, R51, R2.reuse, RZ ;  /* 0x0000000233457224 */ /* 0x080fe200078e02ff */
[----:B------:R-:W-:Y:S01]  /*23c0*/  CS2R R50, SRZ ;  /* 0x0000000000327805 */ /* 0x000fe2000001ff00 */
[----:B------:R-:W-:-:S02]  /*23d0*/  IMAD R68, R47, R2, RZ ;  /* 0x000000022f447224 */ /* 0x000fc400078e02ff */
[-C--:B------:R-:W-:Y:S01]  /*23e0*/  IMAD R67, R46, R2.reuse, RZ ;  /* 0x000000022e437224 */ /* 0x080fe200078e02ff */
[----:B------:R-:W-:Y:S01]  /*23f0*/  CS2R R46, SRZ ;  /* 0x00000000002e7805 */ /* 0x000fe2000001ff00 */
[-C--:B------:R-:W-:Y:S01]  /*2400*/  IMAD R69, R48, R2.reuse, RZ ;  /* 0x0000000230457224 */ /* 0x080fe200078e02ff */
[----:B------:R-:W-:Y:S01]  /*2410*/  CS2R R48, SRZ ;  /* 0x0000000000307805 */ /* 0x000fe2000001ff00 */
[-C--:B------:R-:W-:Y:S02]  /*2420*/  IMAD R68, R45, R2.reuse, RZ ;  /* 0x000000022d447224 */ /* 0x080fe400078e02ff */
[-C--:B------:R-:W-:Y:S01]  /*2430*/  IMAD R67, R44, R2.reuse, RZ ;  /* 0x000000022c437224 */ /* 0x080fe200078e02ff */
[----:B------:R-:W-:Y:S01]  /*2440*/  CS2R R44, SRZ ;  /* 0x00000000002c7805 */ /* 0x000fe2000001ff00 */
[-C--:B------:R-:W-:Y:S01]  /*2450*/  IMAD R3, R3, R2.reuse, RZ ;  /* 0x0000000203037224 */ /* 0x080fe200078e02ff */
[C---:B------:R-:W-:Y:S01]  /*2460*/  LOP3.LUT R3, R0.reuse, 0x50, RZ, 0x3c, !PT ;  /* 0x0000005000037812 */ /* 0x040fe200078e3cff */
[----:B------:R-:W-:Y:S01]  /*2470*/  IMAD R2, R123, R2, RZ ;  /* 0x000000027b027224 */ /* 0x000fe200078e02ff */
[----:B------:R-:W-:-:S02]  /*2480*/  LOP3.LUT R2, R0, 0x60, RZ, 0x3c, !PT ;  /* 0x0000006000027812 */ /* 0x000fc400078e3cff */
[----:B0-----:R-:W-:-:S07]  /*2490*/  LOP3.LUT R0, R0, 0x70, RZ, 0x3c, !PT ;  /* 0x0000007000007812 */ /* 0x001fce00078e3cff */
.L_x_2:
[----:B------:R-:W0:Y:S01]  /*24a0*/  S2R R118, SR_TID.X ;  /* 0x0000000000767919 */ /* 0x000e220000002100 */
[----:B------:R-:W2:Y:S04]  /*24b0*/  LDL R70, [R1+0x40] ;  /* 0x0000400001467983 */ /* 0x000ea80000100800 */
[----:B------:R-:W3:Y:S04]  /*24c0*/  LDL R71, [R1+0x44] ;  /* 0x0000440001477983 */ /* 0x000ee80000100800 */
[----:B------:R1:W-:Y:S04]  /*24d0*/  STL [R1+0xb0], R18 ;  /* 0x0000b01201007387 */ /* 0x0003e80000100800 */
[----:B------:R-:W-:Y:S04]  /*24e0*/  STL [R1+0xac], R7 ;  /* 0x0000ac0701007387 */ /* 0x000fe80000100800 */
[----:B------:R-:W-:Y:S04]  /*24f0*/  STL [R1+0xa8], R16 ;  /* 0x0000a81001007387 */ /* 0x000fe80000100800 */
[----:B------:R-:W-:Y:S04]  /*2500*/  STL [R1+0xa4], R4 ;  /* 0x0000a40401007387 */ /* 0x000fe80000100800 */
[----:B------:R-:W-:Y:S01]  /*2510*/  STL [R1+0xa0], R14 ;  /* 0x0000a00e01007387 */ /* 0x000fe20000100800 */
[----:B0-----:R-:W-:-:S03]  /*2520*/  LEA.HI R69, R118, 0x2, RZ, 0x18 ;  /* 0x0000000276457811 */ /* 0x001fc600078fc0ff */
[----:B------:R-:W-:Y:S01]  /*2530*/  STL [R1+0x88], R3 ;  /* 0x0000880301007387 */ /* 0x000fe20000100800 */
[C---:B------:R-:W-:Y:S02]  /*2540*/  LEA.HI R68, R118.reuse, 0x6, RZ, 0x18 ;  /* 0x0000000676447811 */ /* 0x040fe400078fc0ff */
[----:B------:R-:W-:Y:S01]  /*2550*/  ISETP.GE.AND P3, PT, R69, UR17, PT ;  /* 0x0000001145007c0c */ /* 0x000fe2000bf66270 */
[----:B------:R-:W-:Y:S01]  /*2560*/  STL [R1+0x84], R2 ;  /* 0x0000840201007387 */ /* 0x000fe20000100800 */
[----:B------:R-:W-:Y:S02]  /*2570*/  LEA.HI R69, R118, 0xe, RZ, 0x18 ;  /* 0x0000000e76457811 */ /* 0x000fe400078fc0ff */
[----:B------:R-:W-:Y:S01]  /*2580*/  ISETP.GE.AND P5, PT, R68, UR17, PT ;  /* 0x0000001144007c0c */ /* 0x000fe2000bfa6270 */
[----:B------:R-:W-:Y:S01]  /*2590*/  STL [R1+0x80], R0 ;  /* 0x0000800001007387 */ /* 0x000fe20000100800 */
[----:B------:R-:W-:Y:S02]  /*25a0*/  ISETP.GE.AND P0, PT, R69, UR17, PT ;  /* 0x0000001145007c0c */ /* 0x000fe4000bf06270 */
[----:B------:R-:W-:Y:S01]  /*25b0*/  PRMT R88, RZ, 0x7610, R88 ;  /* 0x00007610ff587816 */ /* 0x000fe20000000058 */
[----:B------:R-:W-:Y:S01]  /*25c0*/  STL [R1+0x7c], R6 ;  /* 0x00007c0601007387 */ /* 0x000fe20000100800 */
[----:B------:R-:W-:-:S02]  /*25d0*/  PRMT R92, RZ, 0x7610, R92 ;  /* 0x00007610ff5c7816 */ /* 0x000fc4000000005c */
[C---:B------:R-:W-:Y:S01]  /*25e0*/  LEA.HI R67, R118.reuse, 0xa, RZ, 0x18 ;  /* 0x0000000a76437811 */ /* 0x040fe200078fc0ff */
[----:B------:R-:W4:Y:S03]  /*25f0*/  LDL R69, [R1+0x40] ;  /* 0x0000400001457983 */ /* 0x000f260000100800 */
[----:B------:R-:W-:Y:S02]  /*2600*/  ISETP.GE.AND P4, PT, R67, UR17, PT ;  /* 0x0000001143007c0c */ /* 0x000fe4000bf86270 */
[----:B------:R-:W-:Y:S02]  /*2610*/  PRMT R93, RZ, 0x7610, R93 ;  /* 0x00007610ff5d7816 */ /* 0x000fe4000000005d */
[----:B------:R-:W-:Y:S02]  /*2620*/  PRMT R80, RZ, 0x7610, R80 ;  /* 0x00007610ff507816 */ /* 0x000fe40000000050 */
[----:B------:R-:W-:-:S02]  /*2630*/  LEA.HI R67, R118, 0x12, RZ, 0x18 ;  /* 0x0000001276437811 */ /* 0x000fc400078fc0ff */
[-C--:B--2---:R-:W-:Y:S02]  /*2640*/  IADD3 R68, P2, R70, R60.reuse, RZ ;  /* 0x0000003c46447210 */ /* 0x084fe40007f5e0ff */
[----:B------:R-:W-:Y:S02]  /*2650*/  LEA.HI R70, R118, 0x16, RZ, 0x18 ;  /* 0x0000001676467811 */ /* 0x000fe400078fc0ff */
[-C--:B----4-:R-:W-:Y:S02]  /*2660*/  LEA.HI.X.SX32 R69, R69, R65.reuse, 0x1, P2 ;  /* 0x0000004145457211 */ /* 0x090fe400010f0eff */
[----:B------:R-:W-:Y:S02]  /*2670*/  ISETP.GE.AND P2, PT, R70, UR17, PT ;  /* 0x0000001146007c0c */ /* 0x000fe4000bf46270 */
[----:B---3--:R-:W-:Y:S01]  /*2680*/  IADD3 R70, P6, R71, R60, RZ ;  /* 0x0000003c47467210 */ /* 0x008fe20007fde0ff */
[----:B------:R0:W2:Y:S04]  /*2690*/  @!P3 LDG.E.U8 R88, desc[UR18][R68.64] ;  /* 0x000000124458b981 */ /* 0x0000a8000c1e1100 */
[----:B------:R-:W3:Y:S04]  /*26a0*/  LDL R71, [R1+0x44] ;  /* 0x0000440001477983 */ /* 0x000ee80000100800 */
[----:B------:R-:W0:Y:S01]  /*26b0*/  LDL R69, [R1+0x48] ;  /* 0x0000480001457983 */ /* 0x000e220000100800 */
[----:B---3--:R-:W-:-:S05]  /*26c0*/  LEA.HI.X.SX32 R71, R71, R65, 0x1, P6 ;  /* 0x0000004147477211 */ /* 0x008fca00030f0eff */
[----:B------:R3:W4:Y:S01]  /*26d0*/  @!P5 LDG.E.U8 R92, desc[UR18][R70.64] ;  /* 0x00000012465cd981 */ /* 0x000722000c1e1100 */
[----:B0-----:R-:W-:-:S03]  /*26e0*/  IADD3 R68, P6, R69, R60, RZ ;  /* 0x0000003c45447210 */ /* 0x001fc60007fde0ff */
[----:B------:R-:W5:Y:S04]  /*26f0*/  LDL R69, [R1+0x48] ;  /* 0x0000480001457983 */ /* 0x000f680000100800 */
[----:B------:R-:W3:Y:S01]  /*2700*/  LDL R71, [R1+0x4c] ;  /* 0x00004c0001477983 */ /* 0x000ee20000100800 */
[----:B-----5:R-:W-:-:S05]  /*2710*/  LEA.HI.X.SX32 R69, R69, R65, 0x1, P6 ;  /* 0x0000004145457211 */ /* 0x020fca00030f0eff */
[----:B------:R0:W5:Y:S01]  /*2720*/  @!P4 LDG.E.U8 R93, desc[UR18][R68.64] ;  /* 0x00000012445dc981 */ /* 0x000162000c1e1100 */
[----:B---3--:R-:W-:-:S03]  /*2730*/  IADD3 R70, P6, R71, R60, RZ ;  /* 0x0000003c47467210 */ /* 0x008fc60007fde0ff */
[----:B------:R-:W3:Y:S04]  /*2740*/  LDL R71, [R1+0x4c] ;  /* 0x00004c0001477983 */ /* 0x000ee80000100800 */
[----:B------:R-:W0:Y:S01]  /*2750*/  LDL R69, [R1+0x50] ;  /* 0x0000500001457983 */ /* 0x000e220000100800 */
[----:B---3--:R-:W-:-:S05]  /*2760*/  LEA.HI.X.SX32 R71, R71, R65, 0x1, P6 ;  /* 0x0000004147477211 */ /* 0x008fca00030f0eff */
[----:B------:R3:W4:Y:S01]  /*2770*/  @!P0 LDG.E.U8 R80, desc[UR18][R70.64] ;  /* 0x0000001246508981 */ /* 0x000722000c1e1100 */
[----:B0-----:R-:W-:-:S03]  /*2780*/  IADD3 R68, P6, R69, R60, RZ ;  /* 0x0000003c45447210 */ /* 0x001fc60007fde0ff */
[----:B------:R-:W2:Y:S04]  /*2790*/  LDL R69, [R1+0x50] ;  /* 0x0000500001457983 */ /* 0x000ea80000100800 */
[----:B------:R-:W3:Y:S01]  /*27a0*/  LDL R71, [R1+0x54] ;  /* 0x0000540001477983 */ /* 0x000ee20000100800 */
[----:B------:R-:W-:Y:S02]  /*27b0*/  ISETP.GE.AND P1, PT, R67, UR17, PT ;  /* 0x0000001143007c0c */ /* 0x000fe4000bf26270 */
[----:B--2---:R-:W-:Y:S02]  /*27c0*/  LEA.HI.X.SX32 R69, R69, R65, 0x1, P6 ;  /* 0x0000004145457211 */ /* 0x004fe400030f0eff */
[----:B---3--:R-:W-:Y:S02]  /*27d0*/  IADD3 R70, P6, R71, R60, RZ ;  /* 0x0000003c47467210 */ /* 0x008fe40007fde0ff */
[----:B------:R-:W2:Y:S01]  /*27e0*/  LDL R71, [R1+0x54] ;  /* 0x0000540001477983 */ /* 0x000ea20000100800 */
[----:B------:R-:W-:-:S02]  /*27f0*/  PRMT R122, RZ, 0x7610, R122 ;  /* 0x00007610ff7a7816 */ /* 0x000fc4000000007a */
[----:B-1----:R-:W-:-:S04]  /*2800*/  PRMT R18, RZ, 0x7610, R18 ;  /* 0x00007610ff127816 */ /* 0x002fc80000000012 */
[----:B------:R0:W3:Y:S04]  /*2810*/  @!P1 LDG.E.U8 R122, desc[UR18][R68.64] ;  /* 0x00000012447a9981 */ /* 0x0000e8000c1e1100 */
[----:B------:R-:W0:Y:S01]  /*2820*/  LDL R69, [R1+0x58] ;  /* 0x0000580001457983 */ /* 0x000e220000100800 */
[----:B--2---:R-:W-:-:S05]  /*2830*/  LEA.HI.X.SX32 R71, R71, R65, 0x1, P6 ;  /* 0x0000004147477211 */ /* 0x004fca00030f0eff */
[----:B------:R-:W2:Y:S01]  /*2840*/  @!P2 LDG.E.U8 R18, desc[UR18][R70.64] ;  /* 0x000000124612a981 */ /* 0x000ea2000c1e1100 */
[----:B0-----:R-:W-:-:S03]  /*2850*/  IADD3 R68, P6, R69, R60, RZ ;  /* 0x0000003c45447210 */ /* 0x001fc60007fde0ff */
[----:B------:R-:W5:Y:S04]  /*2860*/  LDL R69, [R1+0x58] ;  /* 0x0000580001457983 */ /* 0x000f680000100800 */
[----:B--2---:R0:W-:Y:S04]  /*2870*/  STL [R1+0x38], R18 ;  /* 0x0000381201007387 */ /* 0x0041e80000100800 */
[----:B0-----:R-:W2:Y:S04]  /*2880*/  LDL.LU R18, [R1+0xb0] ;  /* 0x0000b00001127983 */ /* 0x001ea80000300800 */
[----:B------:R-:W4:Y:S01]  /*2890*/  LDL R71, [R1+0x5c] ;  /* 0x00005c0001477983 */ /* 0x000f220000100800 */
[----:B------:R-:W-:-:S04]  /*28a0*/  LEA.HI R67, R118, 0x1a, RZ, 0x18 ;  /* 0x0000001a76437811 */ /* 0x000fc800078fc0ff */
[----:B------:R-:W-:Y:S02]  /*28b0*/  ISETP.GE.AND P3, PT, R67, UR17, PT ;  /* 0x0000001143007c0c */ /* 0x000fe4000bf66270 */
[----:B------:R-:W-:Y:S02]  /*28c0*/  PRMT R7, RZ, 0x7610, R7 ;  /* 0x00007610ff077816 */ /* 0x000fe40000000007 */
[----:B-----5:R-:W-:-:S09]  /*28d0*/  LEA.HI.X.SX32 R69, R69, R65, 0x1, P6 ;  /* 0x0000004145457211 */ /* 0x020fd200030f0eff */
[----:B------:R-:W5:Y:S01]  /*28e0*/  @!P3 LDG.E.U8 R7, desc[UR18][R68.64] ;  /* 0x000000124407b981 */ /* 0x000f62000c1e1100 */
[----:B----4-:R-:W-:-:S03]  /*28f0*/  IADD3 R70, P6, R71, R60, RZ ;  /* 0x0000003c47467210 */ /* 0x010fc60007fde0ff */
[----:B------:R-:W4:Y:S01]  /*2900*/  LDL R71, [R1+0x5c] ;  /* 0x00005c0001477983 */ /* 0x000f220000100800 */
[----:B------:R-:W-:-:S04]  /*2910*/  LEA.HI R67, R118, 0x1e, RZ, 0x18 ;  /* 0x0000001e76437811 */ /* 0x000fc800078fc0ff */
[----:B------:R-:W-:Y:S02]  /*2920*/  ISETP.GE.AND P5, PT, R67, UR17, PT ;  /* 0x0000001143007c0c */ /* 0x000fe4000bfa6270 */
[----:B------:R-:W-:Y:S01]  /*2930*/  PRMT R16, RZ, 0x7610, R16 ;  /* 0x00007610ff107816 */ /* 0x000fe20000000010 */
[----:B-----5:R0:W-:Y:S04]  /*2940*/  STL [R1+0x34], R7 ;  /* 0x0000340701007387 */ /* 0x0201e80000100800 */
[----:B0-----:R-:W5:Y:S04]  /*2950*/  LDL.LU R7, [R1+0xac] ;  /* 0x0000ac0001077983 */ /* 0x001f680000300800 */
[----:B------:R-:W3:Y:S01]  /*2960*/  LDL R69, [R1+0x60] ;  /* 0x0000600001457983 */ /* 0x000ee20000100800 */
[----:B----4-:R-:W-:-:S05]  /*2970*/  LEA.HI.X.SX32 R71, R71, R65, 0x1, P6 ;  /* 0x0000004147477211 */ /* 0x010fca00030f0eff */
[----:B------:R-:W4:Y:S01]  /*2980*/  @!P5 LDG.E.U8 R16, desc[UR18][R70.64] ;  /* 0x000000124610d981 */ /* 0x000f22000c1e1100 */
[----:B------:R-:W-:-:S04]  /*2990*/  LEA.HI R67, R118, 0x22, RZ, 0x18 ;  /* 0x0000002276437811 */ /* 0x000fc800078fc0ff */
[----:B------:R-:W-:Y:S02]  /*29a0*/  ISETP.GE.AND P4, PT, R67, UR17, PT ;  /* 0x0000001143007c0c */ /* 0x000fe4000bf86270 */
        /* <DEDUP_REMOVED lines=8> */
[----:B------:R-:W-:Y:S02]  /*2a30*/  LEA.HI R67, R118, 0x36, RZ, 0x18 ;  /* 0x0000003676437811 */ /* 0x000fe400078fc0ff */
[----:B---3--:R-:W-:Y:S02]  /*2a40*/  IADD3 R68, P6, R69, R60, RZ ;  /* 0x0000003c45447210 */ /* 0x008fe40007fde0ff */
[----:B------:R-:W3:Y:S01]  /*2a50*/  LDL R69, [R1+0x60] ;  /* 0x0000600001457983 */ /* 0x000ee20000100800 */
[----:B------:R-:W-:-:S03]  /*2a60*/  ISETP.GE.AND P5, PT, R67, UR17, PT ;  /* 0x0000001143007c0c */ /* 0x000fc6000bfa6270 */
[----:B----4-:R0:W-:Y:S04]  /*2a70*/  STL [R1+0x30], R16 ;  /* 0x0000301001007387 */ /* 0x0101e80000100800 */
[----:B0-----:R-:W4:Y:S04]  /*2a80*/  LDL.LU R16, [R1+0xa8] ;  /* 0x0000a80001107983 */ /* 0x001f280000300800 */
[----:B------:R-:W2:Y:S01]  /*2a90*/  LDL R67, [R1+0x64] ;  /* 0x0000640001437983 */ /* 0x000ea20000100800 */
[----:B------:R-:W-:Y:S02]  /*2aa0*/  PRMT R78, RZ, 0x7610, R78 ;  /* 0x00007610ff4e7816 */ /* 0x000fe4000000004e */
[----:B------:R-:W-:-:S02]  /*2ab0*/  PRMT R4, RZ, 0x7610, R4 ;  /* 0x00007610ff047816 */ /* 0x000fc40000000004 */
[----:B---3--:R-:W-:-:S05]  /*2ac0*/  LEA.HI.X.SX32 R69, R69, R65, 0x1, P6 ;  /* 0x0000004145457211 */ /* 0x008fca00030f0eff */
[----:B------:R-:W3:Y:S04]  /*2ad0*/  @!P4 LDG.E.U8 R78, desc[UR18][R68.64] ;  /* 0x00000012444ec981 */ /* 0x000ee8000c1e1100 */
[----:B------:R-:W5:Y:S01]  /*2ae0*/  LDL R69, [R1+0x68] ;  /* 0x0000680001457983 */ /* 0x000f620000100800 */
[----:B--2---:R-:W-:Y:S01]  /*2af0*/  IMAD.MOV.U32 R71, RZ, RZ, R67 ;  /* 0x000000ffff477224 */ /* 0x004fe200078e0043 */
[----:B------:R-:W-:-:S04]  /*2b00*/  IADD3 R70, P6, R67, R60, RZ ;  /* 0x0000003c43467210 */ /* 0x000fc80007fde0ff */
[----:B------:R-:W-:-:S05]  /*2b10*/  LEA.HI.X.SX32 R71, R71, R65, 0x1, P6 ;  /* 0x0000004147477211 */ /* 0x000fca00030f0eff */
[----:B------:R-:W2:Y:S04]  /*2b20*/  @!P0 LDG.E.U8 R4, desc[UR18][R70.64] ;  /* 0x0000001246048981 */ /* 0x000ea8000c1e1100 */
[----:B---3--:R0:W-:Y:S01]  /*2b30*/  STL [R1+0x2c], R78 ;  /* 0x00002c4e01007387 */ /* 0x0081e20000100800 */
[----:B-----5:R-:W-:-:S03]  /*2b40*/  IADD3 R68, P6, R69, R60, RZ ;  /* 0x0000003c45447210 */ /* 0x020fc60007fde0ff */
[----:B0-----:R-:W3:Y:S04]  /*2b50*/  LDL R78, [R1+0x70] ;  /* 0x00007000014e7983 */ /* 0x001ee80000100800 */
[----:B------:R-:W5:Y:S04]  /*2b60*/  LDL R69, [R1+0x68] ;  /* 0x0000680001457983 */ /* 0x000f680000100800 */
[----:B--2---:R0:W-:Y:S04]  /*2b70*/  STL [R1+0x28], R4 ;  /* 0x0000280401007387 */ /* 0x0041e80000100800 */
[----:B0-----:R-:W2:Y:S04]  /*2b80*/  LDL.LU R4, [R1+0xa4] ;  /* 0x0000a40001047983 */ /* 0x001ea80000300800 */
[----:B------:R-:W4:Y:S01]  /*2b90*/  LDL R71, [R1+0x6c] ;  /* 0x00006c0001477983 */ /* 0x000f220000100800 */
[----:B-----5:R-:W-:-:S02]  /*2ba0*/  LEA.HI.X.SX32 R69, R69, R65, 0x1, P6 ;  /* 0x0000004145457211 */ /* 0x020fc400030f0eff */
[----:B----4-:R-:W-:Y:S02]  /*2bb0*/  IADD3 R70, P6, R71, R60, RZ ;  /* 0x0000003c47467210 */ /* 0x010fe40007fde0ff */
[----:B------:R-:W4:Y:S01]  /*2bc0*/  LDL R71, [R1+0x6c] ;  /* 0x00006c0001477983 */ /* 0x000f220000100800 */
[----:B------:R-:W-:Y:S02]  /*2bd0*/  PRMT R14, RZ, 0x7610, R14 ;  /* 0x00007610ff0e7816 */ /* 0x000fe4000000000e */
[----:B------:R-:W-:-:S04]  /*2be0*/  PRMT R125, RZ, 0x7610, R125 ;  /* 0x00007610ff7d7816 */ /* 0x000fc8000000007d */
[----:B------:R3:W5:Y:S01]  /*2bf0*/  @!P1 LDG.E.U8 R14, desc[UR18][R68.64] ;  /* 0x00000012440e9981 */ /* 0x000762000c1e1100 */
[----:B----4-:R-:W-:-:S05]  /*2c00*/  LEA.HI.X.SX32 R71, R71, R65, 0x1, P6 ;  /* 0x0000004147477211 */ /* 0x010fca00030f0eff */
[----:B------:R-:W4:Y:S01]  /*2c10*/  @!P2 LDG.E.U8 R125, desc[UR18][R70.64] ;  /* 0x00000012467da981 */ /* 0x000f22000c1e1100 */
[----:B---3--:R-:W-:Y:S01]  /*2c20*/  IADD3 R68, P6, R78, R60, RZ ;  /* 0x0000003c4e447210 */ /* 0x008fe20007fde0ff */
[----:B------:R-:W-:Y:S02]  /*2c30*/  IMAD.MOV.U32 R69, RZ, RZ, R78 ;  /* 0x000000ffff457224 */ /* 0x000fe400078e004e */
[----:B------:R-:W0:Y:S01]  /*2c40*/  S2R R78, SR_TID.X ;  /* 0x00000000004e7919 */ /* 0x000e220000002100 */
[----:B-----5:R1:W-:Y:S04]  /*2c50*/  STL [R1+0x24], R14 ;  /* 0x0000240e01007387 */ /* 0x0203e80000100800 */
[----:B-1----:R-:W3:Y:S01]  /*2c60*/  LDL.LU R14, [R1+0xa0] ;  /* 0x0000a000010e7983 */ /* 0x002ee20000300800 */
[----:B------:R-:W-:-:S02]  /*2c70*/  LEA.HI.X.SX32 R69, R69, R65, 0x1, P6 ;  /* 0x0000004145457211 */ /* 0x000fc400030f0eff */
[----:B------:R-:W-:Y:S02]  /*2c80*/  PRMT R87, RZ, 0x7610, R87 ;  /* 0x00007610ff577816 */ /* 0x000fe40000000057 */
[----:B------:R-:W-:-:S04]  /*2c90*/  PRMT R79, RZ, 0x7610, R79 ;  /* 0x00007610ff4f7816 */ /* 0x000fc8000000004f */
[----:B------:R-:W5:Y:S01]  /*2ca0*/  @!P3 LDG.E.U8 R87, desc[UR18][R68.64] ;  /* 0x000000124457b981 */ /* 0x000f62000c1e1100 */
[----:B0-----:R-:W-:-:S03]  /*2cb0*/  LEA.HI R78, R78, 0x36, RZ, 0x18 ;  /* 0x000000364e4e7811 */ /* 0x001fc600078fc0ff */
[----:B----4-:R0:W-:Y:S02]  /*2cc0*/  STL [R1+0x20], R125 ;  /* 0x0000207d01007387 */ /* 0x0101e40000100800 */
[----:B0-----:R-:W0:Y:S02]  /*2cd0*/  LDC R125, c[0x0][0x238] ;  /* 0x00008e00ff7d7b82 */ /* 0x001e240000000800 */
[----:B0-----:R-:W-:-:S06]  /*2ce0*/  IMAD R78, R78, R125, RZ ;  /* 0x0000007d4e4e7224 */ /* 0x001fcc00078e02ff */
[----:B------:R-:W0:Y:S01]  /*2cf0*/  LDC R125, c[0x0][0x238] ;  /* 0x00008e00ff7d7b82 */ /* 0x000e220000000800 */
[----:B------:R-:W-:Y:S01]  /*2d00*/  IMAD.MOV.U32 R71, RZ, RZ, R78 ;  /* 0x000000ffff477224 */ /* 0x000fe200078e004e */
[----:B------:R-:W-:-:S04]  /*2d10*/  IADD3 R70, P6, R78, R60, RZ ;  /* 0x0000003c4e467210 */ /* 0x000fc80007fde0ff */
[----:B------:R-:W-:-:S05]  /*2d20*/  LEA.HI.X.SX32 R71, R71, R65, 0x1, P6 ;  /* 0x0000004147477211 */ /* 0x000fca00030f0eff */
[----:B------:R-:W4:Y:S01]  /*2d30*/  @!P5 LDG.E.U8 R79, desc[UR18][R70.64] ;  /* 0x00000012464fd981 */ /* 0x000f22000c1e1100 */
[----:B------:R-:W1:Y:S03]  /*2d40*/  S2R R78, SR_TID.X ;  /* 0x00000000004e7919 */ /* 0x000e660000002100 */
[----:B-----5:R1:W-:Y:S01]  /*2d50*/  STL [R1+0x1c], R87 ;  /* 0x00001c5701007387 */ /* 0x0203e20000100800 */
[----:B------:R-:W-:-:S04]  /*2d60*/  LEA.HI R67, R118, 0x3a, RZ, 0x18 ;  /* 0x0000003a76437811 */ /* 0x000fc800078fc0ff */
[----:B------:R-:W-:Y:S02]  /*2d70*/  ISETP.GE.AND P4, PT, R67, UR17, PT ;  /* 0x0000001143007c0c */ /* 0x000fe4000bf86270 */
[----:B-1----:R-:W-:-:S05]  /*2d80*/  LEA.HI R87, R78, 0x3a, RZ, 0x18 ;  /* 0x0000003a4e577811 */ /* 0x002fca00078fc0ff */
[----:B0-----:R-:W-:-:S05]  /*2d90*/  IMAD R87, R87, R125, RZ ;  /* 0x0000007d57577224 */ /* 0x001fca00078e02ff */
[----:B------:R-:W-:-:S04]  /*2da0*/  IADD3 R68, P6, R87, R60, RZ ;  /* 0x0000003c57447210 */ /* 0x000fc80007fde0ff */
[----:B------:R-:W-:Y:S02]  /*2db0*/  LEA.HI.X.SX32 R69, R87, R65, 0x1, P6 ;  /* 0x0000004157457211 */ /* 0x000fe400030f0eff */
[----:B------:R-:W0:Y:S01]  /*2dc0*/  S2R R87, SR_TID.X ;  /* 0x0000000000577919 */ /* 0x000e220000002100 */
[----:B------:R-:W-:Y:S02]  /*2dd0*/  LEA.HI R78, R78, 0x3e, RZ, 0x18 ;  /* 0x0000003e4e4e7811 */ /* 0x000fe400078fc0ff */
[----:B------:R-:W-:-:S04]  /*2de0*/  LEA.HI R67, R118, 0x3e, RZ, 0x18 ;  /* 0x0000003e76437811 */ /* 0x000fc800078fc0ff */
[----:B------:R-:W-:Y:S02]  /*2df0*/  ISETP.GE.AND P0, PT, R67, UR17, PT ;  /* 0x0000001143007c0c */ /* 0x000fe4000bf06270 */
[----:B------:R-:W-:Y:S02]  /*2e00*/  PRMT R3, RZ, 0x7610, R3 ;  /* 0x00007610ff037816 */ /* 0x000fe40000000003 */
[----:B------:R-:W-:-:S04]  /*2e10*/  PRMT R111, RZ, 0x7610, R111 ;  /* 0x00007610ff6f7816 */ /* 0x000fc8000000006f */
[----:B------:R1:W5:Y:S01]  /*2e20*/  @!P4 LDG.E.U8 R3, desc[UR18][R68.64] ;  /* 0x000000124403c981 */ /* 0x000362000c1e1100 */
[----:B------:R-:W-:-:S04]  /*2e30*/  LEA.HI R67, R118, 0x42, RZ, 0x18 ;  /* 0x0000004276437811 */ /* 0x000fc800078fc0ff */
[----:B------:R-:W-:Y:S02]  /*2e40*/  ISETP.GE.AND P1, PT, R67, UR17, PT ;  /* 0x0000001143007c0c */ /* 0x000fe4000bf26270 */
[----:B------:R-:W-:Y:S01]  /*2e50*/  PRMT R73, RZ, 0x7610, R73 ;  /* 0x00007610ff497816 */ /* 0x000fe20000000049 */
[----:B----4-:R4:W-:Y:S02]  /*2e60*/  STL [R1+0x18], R79 ;  /* 0x0000184f01007387 */ /* 0x0109e40000100800 */
[----:B----4-:R-:W4:Y:S02]  /*2e70*/  LDC R79, c[0x0][0x238] ;  /* 0x00008e00ff4f7b82 */ /* 0x010f240000000800 */
[----:B----4-:R-:W-:-:S06]  /*2e80*/  IMAD R78, R78, R79, RZ ;  /* 0x0000004f4e4e7224 */ /* 0x010fcc00078e02ff */
[----:B------:R-:W4:Y:S01]  /*2e90*/  LDC R79, c[0x0][0x238] ;  /* 0x00008e00ff4f7b82 */ /* 0x000f220000000800 */
[----:B------:R-:W-:-:S04]  /*2ea0*/  IADD3 R70, P6, R78, R60, RZ ;  /* 0x0000003c4e467210 */ /* 0x000fc80007fde0ff */
[----:B------:R-:W-:-:S05]  /*2eb0*/  LEA.HI.X.SX32 R71, R78, R65, 0x1, P6 ;  /* 0x000000414e477211 */ /* 0x000fca00030f0eff */
[----:B------:R-:W2:Y:S01]  /*2ec0*/  @!P0 LDG.E.U8 R111, desc[UR18][R70.64] ;  /* 0x00000012466f8981 */ /* 0x000ea2000c1e1100 */
[----:B0-----:R-:W-:-:S05]  /*2ed0*/  LEA.HI R78, R87, 0x42, RZ, 0x18 ;  /* 0x00000042574e7811 */ /* 0x001fca00078fc0ff */
[----:B----4-:R-:W-:-:S05]  /*2ee0*/  IMAD R78, R78, R79, RZ ;  /* 0x0000004f4e4e7224 */ /* 0x010fca00078e02ff */
[----:B-1----:R-:W-:-:S04]  /*2ef0*/  IADD3 R68, P6, R78, R60, RZ ;  /* 0x0000003c4e447210 */ /* 0x002fc80007fde0ff */
[----:B------:R-:W-:Y:S01]  /*2f00*/  LEA.HI.X.SX32 R69, R78, R65, 0x1, P6 ;  /* 0x000000414e457211 */ /* 0x000fe200030f0eff */
[----:B------:R-:W0:Y:S01]  /*2f10*/  S2R R79, SR_TID.X ;  /* 0x00000000004f7919 */ /* 0x000e220000002100 */
[----:B------:R-:W1:Y:S03]  /*2f20*/  LDC R78, c[0x0][0x238] ;  /* 0x00008e00ff4e7b82 */ /* 0x000e660000000800 */
[----:B------:R-:W4:Y:S04]  /*2f30*/  @!P1 LDG.E.U8 R73, desc[UR18][R68.64] ;  /* 0x0000001244499981 */ /* 0x000f28000c1e1100 */
[----:B-----5:R-:W-:Y:S01]  /*2f40*/  STL [R1+0x8c], R3 ;  /* 0x00008c0301007387 */ /* 0x020fe20000100800 */
[----:B------:R-:W-:-:S02]  /*2f50*/  LEA.HI R87, R87, 0x46, RZ, 0x18 ;  /* 0x0000004657577811 */ /* 0x000fc400078fc0ff */
[----:B------:R-:W-:-:S04]  /*2f60*/  LEA.HI R67, R118, 0x46, RZ, 0x18 ;  /* 0x0000004676437811 */ /* 0x000fc800078fc0ff */
[----:B------:R-:W-:Y:S02]  /*2f70*/  ISETP.GE.AND P2, PT, R67, UR17, PT ;  /* 0x0000001143007c0c */ /* 0x000fe4000bf46270 */
[----:B------:R-:W-:-:S04]  /*2f80*/  LEA.HI R67, R118, 0x4a, RZ, 0x18 ;  /* 0x0000004a76437811 */ /* 0x000fc800078fc0ff */
[----:B------:R-:W-:Y:S02]  /*2f90*/  ISETP.GE.AND P3, PT, R67, UR17, PT ;  /* 0x0000001143007c0c */ /* 0x000fe4000bf66270 */
[----:B------:R-:W-:Y:S01]  /*2fa0*/  PRMT R72, RZ, 0x7610, R72 ;  /* 0x00007610ff487816 */ /* 0x000fe20000000048 */
[----:B--2---:R2:W-:Y:S02]  /*2fb0*/  STL [R1+0x14], R111 ;  /* 0x0000146f01007387 */ /* 0x0045e40000100800 */
[----:B--2---:R-:W2:Y:S02]  /*2fc0*/  LDC R111, c[0x0][0x238] ;  /* 0x00008e00ff6f7b82 */ /* 0x004ea40000000800 */
[----:B----4-:R0:W-:Y:S01]  /*2fd0*/  STL [R1+0x10], R73 ;  /* 0x0000104901007387 */ /* 0x0101e20000100800 */
[----:B--2---:R-:W-:Y:S01]  /*2fe0*/  IMAD R87, R87, R111, RZ ;  /* 0x0000006f57577224 */ /* 0x004fe200078e02ff */
[----:B0-----:R-:W-:Y:S02]  /*2ff0*/  LEA.HI R73, R79, 0x4a, RZ, 0x18 ;  /* 0x0000004a4f497811 */ /* 0x001fe400078fc0ff */
[----:B------:R-:W-:-:S02]  /*3000*/  PRMT R2, RZ, 0x7610, R2 ;  /* 0x00007610ff027816 */ /* 0x000fc40000000002 */
[----:B------:R-:W-:Y:S01]  /*3010*/  PRMT R74, RZ, 0x7610, R74 ;  /* 0x00007610ff4a7816 */ /* 0x000fe2000000004a */
[----:B------:R-:W0:Y:S01]  /*3020*/  S2R R3, SR_TID.X ;  /* 0x0000000000037919 */ /* 0x000e220000002100 */
[----:B------:R-:W-:Y:S01]  /*3030*/  IADD3 R70, P6, R87, R60, RZ ;  /* 0x0000003c57467210 */ /* 0x000fe20007fde0ff */
[----:B-1----:R-:W-:Y:S01]  /*3040*/  IMAD R73, R73, R78, RZ ;  /* 0x0000004e49497224 */ /* 0x002fe200078e02ff */
[----:B------:R-:W-:Y:S02]  /*3050*/  PRMT R78, RZ, 0x7610, R78 ;  /* 0x00007610ff4e7816 */ /* 0x000fe4000000004e */
[----:B------:R-:W-:Y:S02]  /*3060*/  PRMT R0, RZ, 0x7610, R0 ;  /* 0x00007610ff007816 */ /* 0x000fe40000000000 */
[----:B------:R-:W-:Y:S02]  /*3070*/  PRMT R6, RZ, 0x7610, R6 ;  /* 0x00007610ff067816 */ /* 0x000fe40000000006 */
[----:B------:R-:W-:Y:S01]  /*3080*/  PRMT R124, RZ, 0x7610, R124 ;  /* 0x00007610ff7c7816 */ /* 0x000fe2000000007c */
[----:B------:R-:W1:Y:S01]  /*3090*/  S2R R125, SR_TID.X ;  /* 0x00000000007d7919 */ /* 0x000e620000002100 */
[----:B------:R-:W-:Y:S01]  /*30a0*/  LEA.HI.X.SX32 R71, R87, R65, 0x1, P6 ;  /* 0x0000004157477211 */ /* 0x000fe200030f0eff */
[----:B------:R-:W2:Y:S04]  /*30b0*/  LDC R111, c[0x0][0x238] ;  /* 0x00008e00ff6f7b82 */ /* 0x000ea80000000800 */
[----:B------:R4:W5:Y:S01]  /*30c0*/  @!P2 LDG.E.U8 R78, desc[UR18][R70.64] ;  /* 0x00000012464ea981 */ /* 0x000962000c1e1100 */
[----:B------:R-:W-:-:S03]  /*30d0*/  IADD3 R68, P6, R73, R60, RZ ;  /* 0x0000003c49447210 */ /* 0x000fc60007fde0ff */
[----:B------:R-:W3:Y:S01]  /*30e0*/  LDC R87, c[0x0][0x238] ;  /* 0x00008e00ff577b82 */ /* 0x000ee20000000800 */
[----:B------:R-:W-:-:S05]  /*30f0*/  LEA.HI.X.SX32 R69, R73, R65, 0x1, P6 ;  /* 0x0000004149457211 */ /* 0x000fca00030f0eff */
[----:B------:R-:W2:Y:S01]  /*3100*/  @!P3 LDG.E.U8 R72, desc[UR18][R68.64] ;  /* 0x000000124448b981 */ /* 0x000ea2000c1e1100 */
[----:B------:R-:W0:Y:S01]  /*3110*/  S2R R73, SR_TID.X ;  /* 0x0000000000497919 */ /* 0x000e220000002100 */
[----:B------:R-:W-:Y:S02]  /*3120*/  LEA.HI R79, R79, 0x4e, RZ, 0x18 ;  /* 0x0000004e4f4f7811 */ /* 0x000fe400078fc0ff */
[----:B------:R-:W-:-:S04]  /*3130*/  LEA.HI R67, R118, 0x4e, RZ, 0x18 ;  /* 0x0000004e76437811 */ /* 0x000fc800078fc0ff */
[----:B------:R-:W-:Y:S02]  /*3140*/  ISETP.GE.AND P5, PT, R67, UR17, PT ;  /* 0x0000001143007c0c */ /* 0x000fe4000bfa6270 */
[----:B------:R-:W-:Y:S01]  /*3150*/  LEA.HI R67, R118, 0x52, RZ, 0x18 ;  /* 0x0000005276437811 */ /* 0x000fe200078fc0ff */
[----:B---3--:R-:W-:-:S03]  /*3160*/  IMAD R79, R79, R87, RZ ;  /* 0x000000574f4f7224 */ /* 0x008fc600078e02ff */
[----:B------:R-:W-:Y:S02]  /*3170*/  ISETP.GE.AND P4, PT, R67, UR17, PT ;  /* 0x0000001143007c0c */ /* 0x000fe4000bf86270 */
[----:B----4-:R-:W-:-:S04]  /*3180*/  IADD3 R70, P6, R79, R60, RZ ;  /* 0x0000003c4f467210 */ /* 0x010fc80007fde0ff */
[----:B------:R-:W-:Y:S02]  /*3190*/  LEA.HI.X.SX32 R71, R79, R65, 0x1, P6 ;  /* 0x000000414f477211 */ /* 0x000fe400030f0eff */
[----:B------:R-:W3:Y:S03]  /*31a0*/  LDC R79, c[0x0][0x238] ;  /* 0x00008e00ff4f7b82 */ /* 0x000ee60000000800 */
[----:B------:R-:W4:Y:S04]  /*31b0*/  @!P5 LDG.E.U8 R2, desc[UR18][R70.64] ;  /* 0x000000124602d981 */ /* 0x000f28000c1e1100 */
[----:B-----5:R5:W-:Y:S02]  /*31c0*/  STL [R1+0xc], R78 ;  /* 0x00000c4e01007387 */ /* 0x020be40000100800 */
[----:B-----5:R-:W5:Y:S02]  /*31d0*/  LDC R78, c[0x0][0x238] ;  /* 0x00008e00ff4e7b82 */ /* 0x020f640000000800 */
[----:B--2---:R0:W-:Y:S02]  /*31e0*/  STL [R1+0x8], R72 ;  /* 0x0000084801007387 */ /* 0x0041e40000100800 */
[----:B0-----:R-:W-:-:S05]  /*31f0*/  LEA.HI R72, R73, 0x52, RZ, 0x18 ;  /* 0x0000005249487811 */ /* 0x001fca00078fc0ff */
[----:B-----5:R-:W-:Y:S02]  /*3200*/  IMAD R72, R72, R78, RZ ;  /* 0x0000004e48487224 */ /* 0x020fe400078e02ff */
[----:B------:R-:W0:Y:S03]  /*3210*/  LDC R78, c[0x0][0x238] ;  /* 0x00008e00ff4e7b82 */ /* 0x000e260000000800 */
[----:B------:R-:W-:-:S04]  /*3220*/  IADD3 R68, P6, R72, R60, RZ ;  /* 0x0000003c48447210 */ /* 0x000fc80007fde0ff */
[----:B------:R-:W-:-:S05]  /*3230*/  LEA.HI.X.SX32 R69, R72, R65, 0x1, P6 ;  /* 0x0000004148457211 */ /* 0x000fca00030f0eff */
[----:B------:R-:W2:Y:S01]  /*3240*/  @!P4 LDG.E.U8 R74, desc[UR18][R68.64] ;  /* 0x00000012444ac981 */ /* 0x000ea2000c1e1100 */
[----:B------:R-:W5:Y:S01]  /*3250*/  S2R R72, SR_TID.X ;  /* 0x0000000000487919 */ /* 0x000f620000002100 */
[----:B------:R-:W-:Y:S02]  /*3260*/  LEA.HI R73, R73, 0x56, RZ, 0x18 ;  /* 0x0000005649497811 */ /* 0x000fe400078fc0ff */
[----:B------:R-:W-:Y:S01]  /*3270*/  LEA.HI R67, R3, 0x56, RZ, 0x18 ;  /* 0x0000005603437811 */ /* 0x000fe200078fc0ff */
[----:B----4-:R4:W-:Y:S02]  /*3280*/  STL [R1+0x90], R2 ;  /* 0x0000900201007387 */ /* 0x0109e40000100800 */
[----:B---3--:R-:W-:Y:S01]  /*3290*/  IMAD R73, R73, R79, RZ ;  /* 0x0000004f49497224 */ /* 0x008fe200078e02ff */
[----:B------:R-:W-:Y:S02]  /*32a0*/  ISETP.GE.AND P0, PT, R67, UR17, PT ;  /* 0x0000001143007c0c */ /* 0x000fe4000bf06270 */
[----:B------:R-:W-:-:S02]  /*32b0*/  LEA.HI R67, R3, 0x5a, RZ, 0x18 ;  /* 0x0000005a03437811 */ /* 0x000fc400078fc0ff */
[----:B------:R-:W-:Y:S02]  /*32c0*/  IADD3 R70, P6, R73, R60, RZ ;  /* 0x0000003c49467210 */ /* 0x000fe40007fde0ff */
[----:B------:R-:W-:Y:S02]  /*32d0*/  ISETP.GE.AND P1, PT, R67, UR17, PT ;  /* 0x0000001143007c0c */ /* 0x000fe4000bf26270 */
[----:B------:R-:W-:Y:S02]  /*32e0*/  LEA.HI.X.SX32 R71, R73, R65, 0x1, P6 ;  /* 0x0000004149477211 */ /* 0x000fe400030f0eff */
[----:B----4-:R-:W-:Y:S01]  /*32f0*/  PRMT R2, RZ, 0x7610, R2 ;  /* 0x00007610ff027816 */ /* 0x010fe20000000002 */
[----:B------:R-:W3:Y:S05]  /*3300*/  LDC R73, c[0x0][0x238] ;  /* 0x00008e00ff497b82 */ /* 0x000eea0000000800 */
[----:B------:R4:W4:Y:S01]  /*3310*/  @!P0 LDG.E.U8 R2, desc[UR18][R70.64] ;  /* 0x0000001246028981 */ /* 0x000922000c1e1100 */
[----:B------:R-:W-:-:S04]  /*3320*/  LEA.HI R67, R3, 0x5e, RZ, 0x18 ;  /* 0x0000005e03437811 */ /* 0x000fc800078fc0ff */
[----:B------:R-:W-:Y:S01]  /*3330*/  ISETP.GE.AND P2, PT, R67, UR17, PT ;  /* 0x0000001143007c0c */ /* 0x000fe2000bf46270 */
[----:B--2---:R5:W-:Y:S02]  /*3340*/  STL [R1+0x4], R74 ;  /* 0x0000044a01007387 */ /* 0x004be40000100800 */
[----:B-----5:R-:W-:-:S05]  /*3350*/  LEA.HI R74, R72, 0x5a, RZ, 0x18 ;  /* 0x0000005a484a7811 */ /* 0x020fca00078fc0ff */
[----:B0-----:R-:W-:-:S05]  /*3360*/  IMAD R74, R74, R78, RZ ;  /* 0x0000004e4a4a7224 */ /* 0x001fca00078e02ff */
[----:B------:R-:W-:-:S04]  /*3370*/  IADD3 R68, P6, R74, R60, RZ ;  /* 0x0000003c4a447210 */ /* 0x000fc80007fde0ff */
[----:B------:R-:W-:Y:S02]  /*3380*/  LEA.HI.X.SX32 R69, R74, R65, 0x1, P6 ;  /* 0x000000414a457211 */ /* 0x000fe400030f0eff */
[----:B------:R-:W-:Y:S01]  /*3390*/  LEA.HI R72, R72, 0x5e, RZ, 0x18 ;  /* 0x0000005e48487811 */ /* 0x000fe200078fc0ff */
[----:B------:R-:W0:Y:S01]  /*33a0*/  S2R R78, SR_TID.X ;  /* 0x00000000004e7919 */ /* 0x000e220000002100 */
[----:B------:R-:W2:Y:S01]  /*33b0*/  LDC R74, c[0x0][0x238] ;  /* 0x00008e00ff4a7b82 */ /* 0x000ea20000000800 */
[----:B------:R5:W5:Y:S02]  /*33c0*/  @!P1 LDG.E.U8 R0, desc[UR18][R68.64] ;  /* 0x0000001244009981 */ /* 0x000b64000c1e1100 */
[----:B---3--:R-:W-:-:S05]  /*33d0*/  IMAD R72, R72, R73, RZ ;  /* 0x0000004948487224 */ /* 0x008fca00078e02ff */
[----:B----4-:R-:W-:-:S04]  /*33e0*/  IADD3 R70, P6, R72, R60, RZ ;  /* 0x0000003c48467210 */ /* 0x010fc80007fde0ff */
[----:B------:R-:W-:Y:S02]  /*33f0*/  LEA.HI.X.SX32 R71, R72, R65, 0x1, P6 ;  /* 0x0000004148477211 */ /* 0x000fe400030f0eff */
[----:B------:R-:W3:Y:S03]  /*3400*/  LDC R72, c[0x0][0x238] ;  /* 0x00008e00ff487b82 */ /* 0x000ee60000000800 */
[----:B------:R4:W4:Y:S01]  /*3410*/  @!P2 LDG.E.U8 R6, desc[UR18][R70.64] ;  /* 0x000000124606a981 */ /* 0x000922000c1e1100 */
[----:B0-----:R-:W-:-:S05]  /*3420*/  LEA.HI R73, R78, 0x62, RZ, 0x18 ;  /* 0x000000624e497811 */ /* 0x001fca00078fc0ff */
[----:B--2---:R-:W-:-:S05]  /*3430*/  IMAD R73, R73, R74, RZ ;  /* 0x0000004a49497224 */ /* 0x004fca00078e02ff */
[----:B-----5:R-:W-:-:S04]  /*3440*/  IADD3 R68, P6, R73, R60, RZ ;  /* 0x0000003c49447210 */ /* 0x020fc80007fde0ff */
[----:B------:R-:W-:Y:S02]  /*3450*/  LEA.HI.X.SX32 R69, R73, R65, 0x1, P6 ;  /* 0x0000004149457211 */ /* 0x000fe400030f0eff */
[----:B------:R-:W0:Y:S01]  /*3460*/  S2R R73, SR_TID.X ;  /* 0x0000000000497919 */ /* 0x000e220000002100 */
[----:B------:R-:W2:Y:S01]  /*3470*/  S2R R74, SR_TID.X ;  /* 0x00000000004a7919 */ /* 0x000ea20000002100 */
[----:B------:R-:W-:-:S04]  /*3480*/  LEA.HI R67, R3, 0x62, RZ, 0x18 ;  /* 0x0000006203437811 */ /* 0x000fc800078fc0ff */
[----:B------:R-:W-:Y:S02]  /*3490*/  ISETP.GE.AND P3, PT, R67, UR17, PT ;  /* 0x0000001143007c0c */ /* 0x000fe4000bf66270 */
[----:B------:R-:W-:-:S11]  /*34a0*/  LEA.HI R67, R3, 0x66, RZ, 0x18 ;  /* 0x0000006603437811 */ /* 0x000fd600078fc0ff */
[----:B------:R5:W5:Y:S01]  /*34b0*/  @!P3 LDG.E.U8 R124, desc[UR18][R68.64] ;  /* 0x00000012447cb981 */ /* 0x000b62000c1e1100 */
[----:B------:R-:W-:Y:S02]  /*34c0*/  SHF.R.U32.HI R87, RZ, 0x8, R3 ;  /* 0x00000008ff577819 */ /* 0x000fe40000011603 */
[----:B------:R-:W-:Y:S02]  /*34d0*/  ISETP.GE.AND P5, PT, R67, UR17, PT ;  /* 0x0000001143007c0c */ /* 0x000fe4000bfa6270 */
[----:B------:R-:W-:Y:S02]  /*34e0*/  SGXT.U32 R87, R87, 0x1 ;  /* 0x000000015757781a */ /* 0x000fe40000000000 */
[----:B------:R-:W-:Y:S02]  /*34f0*/  LEA.HI R67, R3, 0x6a, RZ, 0x18 ;  /* 0x0000006a03437811 */ /* 0x000fe400078fc0ff */
[----:B------:R-:W-:Y:S02]  /*3500*/  PRMT R123, RZ, 0x7610, R123 ;  /* 0x00007610ff7b7816 */ /* 0x000fe4000000007b */
[----:B------:R-:W-:-:S02]  /*3510*/  ISETP.GE.AND P4, PT, R67, UR17, PT ;  /* 0x0000001143007c0c */ /* 0x000fc4000bf86270 */
[----:B------:R-:W-:Y:S02]  /*3520*/  LEA.HI R67, R3, 0x6e, RZ, 0x18 ;  /* 0x0000006e03437811 */ /* 0x000fe400078fc0ff */
[----:B------:R-:W-:Y:S02]  /*3530*/  PRMT R89, RZ, 0x7610, R89 ;  /* 0x00007610ff597816 */ /* 0x000fe40000000059 */
[----:B------:R-:W-:Y:S02]  /*3540*/  ISETP.GE.AND P0, PT, R67, UR17, PT ;  /* 0x0000001143007c0c */ /* 0x000fe4000bf06270 */
[----:B------:R-:W-:Y:S02]  /*3550*/  LEA.HI R67, R3, 0x72, RZ, 0x18 ;  /* 0x0000007203437811 */ /* 0x000fe400078fc0ff */
[----:B-1----:R-:W-:Y:S02]  /*3560*/  LEA.HI R79, R125, 0x6e, RZ, 0x18 ;  /* 0x0000006e7d4f7811 */ /* 0x002fe400078fc0ff */
[----:B------:R-:W-:-:S02]  /*3570*/  ISETP.GE.AND P1, PT, R67, UR17, PT ;  /* 0x0000001143007c0c */ /* 0x000fc4000bf26270 */
[----:B------:R-:W-:Y:S01]  /*3580*/  LOP3.LUT R67, R87, 0x4, RZ, 0xfc, !PT ;  /* 0x0000000457437812 */ /* 0x000fe200078efcff */
[----:B------:R-:W-:Y:S02]  /*3590*/  IMAD R79, R79, R111, RZ ;  /* 0x0000006f4f4f7224 */ /* 0x000fe400078e02ff */
[----:B------:R-:W1:Y:S01]  /*35a0*/  LDC R111, c[0x0][0x238] ;  /* 0x00008e00ff6f7b82 */ /* 0x000e620000000800 */
[----:B------:R-:W-:Y:S02]  /*35b0*/  ISETP.GE.AND P6, PT, R67, UR17, PT ;  /* 0x0000001143007c0c */ /* 0x000fe4000bfc6270 */
[----:B------:R-:W-:Y:S02]  /*35c0*/  LOP3.LUT R67, R87, 0x8, RZ, 0xfc, !PT ;  /* 0x0000000857437812 */ /* 0x000fe400078efcff */
[----:B------:R-:W-:Y:S02]  /*35d0*/  PRMT R121, RZ, 0x7610, R121 ;  /* 0x00007610ff797816 */ /* 0x000fe40000000079 */
[----:B------:R-:W-:-:S02]  /*35e0*/  PRMT R90, RZ, 0x7610, R90 ;  /* 0x00007610ff5a7816 */ /* 0x000fc4000000005a */
[----:B------:R-:W-:Y:S02]  /*35f0*/  PRMT R91, RZ, 0x7610, R91 ;  /* 0x00007610ff5b7816 */ /* 0x000fe4000000005b */
[----:B------:R-:W-:Y:S02]  /*3600*/  PRMT R81, RZ, 0x7610, R81 ;  /* 0x00007610ff517816 */ /* 0x000fe40000000051 */
[----:B------:R-:W-:Y:S02]  /*3610*/  PRMT R110, RZ, 0x7610, R110 ;  /* 0x00007610ff6e7816 */ /* 0x000fe4000000006e */
[----:B------:R-:W-:Y:S02]  /*3620*/  PRMT R112, RZ, 0x7610, R112 ;  /* 0x00007610ff707816 */ /* 0x000fe40000000070 */
[----:B------:R-:W-:Y:S02]  /*3630*/  PRMT R106, RZ, 0x7610, R106 ;  /* 0x00007610ff6a7816 */ /* 0x000fe4000000006a */
[----:B------:R-:W-:-:S02]  /*3640*/  PRMT R104, RZ, 0x7610, R104 ;  /* 0x00007610ff687816 */ /* 0x000fc40000000068 */
[----:B------:R-:W-:Y:S02]  /*3650*/  PRMT R107, RZ, 0x7610, R107 ;  /* 0x00007610ff6b7816 */ /* 0x000fe4000000006b */
[----:B------:R-:W-:Y:S01]  /*3660*/  PRMT R84, RZ, 0x7610, R84 ;  /* 0x00007610ff547816 */ /* 0x000fe20000000054 */
[----:B------:R-:W-:Y:S04]  /*3670*/  STL [R1+0x94], R0 ;  /* 0x0000940001007387 */ /* 0x000fe80000100800 */
[----:B------:R3:W-:Y:S02]  /*3680*/  STL [R1], R2 ;  /* 0x0000000201007387 */ /* 0x0007e40000100800 */
[----:B---3--:R-:W-:Y:S02]  /*3690*/  LEA.HI R2, R78, 0x66, RZ, 0x18 ;  /* 0x000000664e027811 */ /* 0x008fe400078fc0ff */
[----:B------:R-:W3:Y:S03]  /*36a0*/  LDC R78, c[0x0][0x238] ;  /* 0x00008e00ff4e7b82 */ /* 0x000ee60000000800 */
[----:B------:R-:W-:-:S05]  /*36b0*/  IMAD R2, R2, R72, RZ ;  /* 0x0000004802027224 */ /* 0x000fca00078e02ff */
[----:B------:R-:W1:Y:S01]  /*36c0*/  LDC R72, c[0x0][0x238] ;  /* 0x00008e00ff487b82 */ /* 0x000e620000000800 */
[----:B----4-:R-:W-:-:S04]  /*36d0*/  IADD3 R70, P2, R2, R60, RZ ;  /* 0x0000003c02467210 */ /* 0x010fc80007f5e0ff */
[----:B------:R-:W-:Y:S02]  /*36e0*/  LEA.HI.X.SX32 R71, R2, R65, 0x1, P2 ;  /* 0x0000004102477211 */ /* 0x000fe400010f0eff */
[----:B0-----:R-:W-:Y:S02]  /*36f0*/  SHF.R.U32.HI R2, RZ, 0x8, R73 ;  /* 0x00000008ff027819 */ /* 0x001fe40000011649 */
[----:B------:R-:W0:Y:S01]  /*3700*/  LDC R73, c[0x0][0x238] ;  /* 0x00008e00ff497b82 */ /* 0x000e220000000800 */
[----:B--2---:R-:W-:Y:S01]  /*3710*/  SHF.R.U32.HI R0, RZ, 0x8, R74 ;  /* 0x00000008ff007819 */ /* 0x004fe2000001164a */
[----:B------:R2:W-:Y:S01]  /*3720*/  STL [R1+0x98], R6 ;  /* 0x0000980601007387 */ /* 0x0005e20000100800 */
[----:B------:R-:W-:Y:S02]  /*3730*/  SGXT.U32 R2, R2, 0x1 ;  /* 0x000000010202781a */ /* 0x000fe40000000000 */
[----:B------:R-:W-:Y:S01]  /*3740*/  ISETP.GE.AND P2, PT, R87, UR17, PT ;  /* 0x0000001157007c0c */ /* 0x000fe2000bf46270 */
[----:B------:R4:W4:Y:S02]  /*3750*/  @!P5 LDG.E.U8 R123, desc[UR18][R70.64] ;  /* 0x00000012467bd981 */ /* 0x000924000c1e1100 */
[----:B-1----:R-:W-:-:S05]  /*3760*/  IMAD R2, R2, R72, RZ ;  /* 0x0000004802027224 */ /* 0x002fca00078e02ff */
[----:B-----5:R-:W-:-:S04]  /*3770*/  IADD3 R68, P3, R2, R60, RZ ;  /* 0x0000003c02447210 */ /* 0x020fc80007f7e0ff */
[----:B------:R-:W-:Y:S02]  /*3780*/  LEA.HI.X.SX32 R69, R2, R65, 0x1, P3 ;  /* 0x0000004102457211 */ /* 0x000fe400018f0eff */
[----:B------:R-:W1:Y:S01]  /*3790*/  LDC R2, c[0x0][0x238] ;  /* 0x00008e00ff027b82 */ /* 0x000e620000000800 */
[----:B------:R-:W-:Y:S02]  /*37a0*/  SHF.R.U32.HI R72, RZ, 0x8, R74 ;  /* 0x00000008ff487819 */ /* 0x000fe4000001164a */
[----:B--2---:R-:W-:Y:S01]  /*37b0*/  LEA.HI R6, R74, 0x6a, RZ, 0x18 ;  /* 0x0000006a4a067811 */ /* 0x004fe200078fc0ff */
[----:B------:R2:W5:Y:S01]  /*37c0*/  @!P2 LDG.E.U8 R89, desc[UR18][R68.64] ;  /* 0x000000124459a981 */ /* 0x000562000c1e1100 */
[----:B------:R-:W-:-:S04]  /*37d0*/  SGXT.U32 R72, R72, 0x1 ;  /* 0x000000014848781a */ /* 0x000fc80000000000 */
[----:B------:R-:W-:Y:S02]  /*37e0*/  LOP3.LUT R72, R72, 0x4, RZ, 0xfc, !PT ;  /* 0x0000000448487812 */ /* 0x000fe400078efcff */
[----:B------:R-:W-:-:S03]  /*37f0*/  SGXT.U32 R0, R0, 0x1 ;  /* 0x000000010000781a */ /* 0x000fc60000000000 */
[----:B0-----:R-:W-:Y:S01]  /*3800*/  IMAD R72, R72, R73, RZ ;  /* 0x0000004948487224 */ /* 0x001fe200078e02ff */
[----:B------:R-:W-:Y:S01]  /*3810*/  LOP3.LUT R0, R0, 0x8, RZ, 0xfc, !PT ;  /* 0x0000000800007812 */ /* 0x000fe200078efcff */
[----:B---3--:R-:W-:Y:S02]  /*3820*/  IMAD R6, R6, R78, RZ ;  /* 0x0000004e06067224 */ /* 0x008fe400078e02ff */
[----:B------:R-:W0:Y:S01]  /*3830*/  LDC R78, c[0x0][0x238] ;  /* 0x00008e00ff4e7b82 */ /* 0x000e220000000800 */
[----:B----4-:R-:W-:-:S04]  /*3840*/  IADD3 R70, P3, R72, R60, RZ ;  /* 0x0000003c48467210 */ /* 0x010fc80007f7e0ff */
[-C--:B------:R-:W-:Y:S01]  /*3850*/  LEA.HI.X.SX32 R71, R72, R65.reuse, 0x1, P3 ;  /* 0x0000004148477211 */ /* 0x080fe200018f0eff */
[----:B-1----:R-:W-:Y:S01]  /*3860*/  IMAD R0, R0, R2, RZ ;  /* 0x0000000200007224 */ /* 0x002fe200078e02ff */
[C---:B------:R-:W-:Y:S01]  /*3870*/  IADD3 R72, P2, R6.reuse, R60, RZ ;  /* 0x0000003c06487210 */ /* 0x040fe20007f5e0ff */
[----:B------:R-:W1:Y:S01]  /*3880*/  LDC R2, c[0x0][0x238] ;  /* 0x00008e00ff027b82 */ /* 0x000e620000000800 */
[----:B------:R-:W-:Y:S01]  /*3890*/  ISETP.GE.AND P5, PT, R67, UR17, PT ;  /* 0x0000001143007c0c */ /* 0x000fe2000bfa6270 */
[----:B------:R3:W4:Y:S01]  /*38a0*/  @!P6 LDG.E.U8 R90, desc[UR18][R70.64] ;  /* 0x00000012465ae981 */ /* 0x000722000c1e1100 */
[----:B------:R-:W-:Y:S02]  /*38b0*/  LEA.HI.X.SX32 R73, R6, R65, 0x1, P2 ;  /* 0x0000004106497211 */ /* 0x000fe400010f0eff */
[----:B------:R-:W-:Y:S02]  /*38c0*/  SHF.R.U32.HI R6, RZ, 0x8, R125 ;  /* 0x00000008ff067819 */ /* 0x000fe4000001167d */
[----:B------:R-:W-:Y:S01]  /*38d0*/  LEA.HI R67, R3, 0x7a, RZ, 0x18 ;  /* 0x0000007a03437811 */ /* 0x000fe200078fc0ff */
[----:B------:R1:W4:Y:S01]  /*38e0*/  @!P4 LDG.E.U8 R121, desc[UR18][R72.64] ;  /* 0x000000124879c981 */ /* 0x000322000c1e1100 */
[----:B------:R-:W-:-:S02]  /*38f0*/  SGXT.U32 R6, R6, 0x1 ;  /* 0x000000010606781a */ /* 0x000fc40000000000 */
[----:B--2---:R-:W-:Y:S02]  /*3900*/  IADD3 R68, P3, R0, R60, RZ ;  /* 0x0000003c00447210 */ /* 0x004fe40007f7e0ff */
[----:B------:R-:W-:Y:S02]  /*3910*/  LOP3.LUT R6, R6, 0xc, RZ, 0xfc, !PT ;  /* 0x0000000c06067812 */ /* 0x000fe400078efcff */
[----:B------:R-:W-:Y:S02]  /*3920*/  ISETP.GE.AND P2, PT, R67, UR17, PT ;  /* 0x0000001143007c0c */ /* 0x000fe4000bf46270 */
[----:B------:R-:W-:Y:S01]  /*3930*/  LOP3.LUT R67, R87, 0xc, RZ, 0xfc, !PT ;  /* 0x0000000c57437812 */ /* 0x000fe200078efcff */
[----:B0-----:R-:W-:Y:S01]  /*3940*/  IMAD R6, R6, R78, RZ ;  /* 0x0000004e06067224 */ /* 0x001fe200078e02ff */
[----:B------:R-:W-:Y:S01]  /*3950*/  LEA.HI.X.SX32 R69, R0, R65, 0x1, P3 ;  /* 0x0000004100457211 */ /* 0x000fe200018f0eff */
[----:B------:R-:W0:Y:S01]  /*3960*/  LDC R78, c[0x0][0x238] ;  /* 0x00008e00ff4e7b82 */ /* 0x000e220000000800 */
[----:B---3--:R-:W-:-:S02]  /*3970*/  IADD3 R70, P4, R79, R60, RZ ;  /* 0x0000003c4f467210 */ /* 0x008fc40007f9e0ff */
[----:B------:R-:W-:Y:S01]  /*3980*/  LEA.HI R0, R125, 0x72, RZ, 0x18 ;  /* 0x000000727d007811 */ /* 0x000fe200078fc0ff */
[----:B------:R2:W3:Y:S01]  /*3990*/  @!P5 LDG.E.U8 R91, desc[UR18][R68.64] ;  /* 0x00000012445bd981 */ /* 0x0004e2000c1e1100 */
[----:B------:R-:W-:Y:S02]  /*39a0*/  ISETP.GE.AND P6, PT, R67, UR17, PT ;  /* 0x0000001143007c0c */ /* 0x000fe4000bfc6270 */
[-C--:B------:R-:W-:Y:S01]  /*39b0*/  LEA.HI.X.SX32 R71, R79, R65.reuse, 0x1, P4 ;  /* 0x000000414f477211 */ /* 0x080fe200020f0eff */
[----:B-1----:R-:W-:Y:S01]  /*39c0*/  IMAD R0, R0, R2, RZ ;  /* 0x0000000200007224 */ /* 0x002fe200078e02ff */
[C---:B------:R-:W-:Y:S01]  /*39d0*/  IADD3 R72, P5, R6.reuse, R60, RZ ;  /* 0x0000003c06487210 */ /* 0x040fe20007fbe0ff */
[----:B------:R-:W1:Y:S01]  /*39e0*/  LDC R2, c[0x0][0x238] ;  /* 0x00008e00ff027b82 */ /* 0x000e620000000800 */
[----:B------:R-:W-:Y:S01]  /*39f0*/  LEA.HI R79, R125, 0x76, RZ, 0x18 ;  /* 0x000000767d4f7811 */ /* 0x000fe200078fc0ff */
[----:B------:R-:W3:Y:S01]  /*3a00*/  @!P0 LDG.E.U8 R112, desc[UR18][R70.64] ;  /* 0x0000001246708981 */ /* 0x000ee2000c1e1100 */
[----:B------:R-:W-:-:S02]  /*3a10*/  LEA.HI.X.SX32 R73, R6, R65, 0x1, P5 ;  /* 0x0000004106497211 */ /* 0x000fc400028f0eff */
[C---:B--2---:R-:W-:Y:S01]  /*3a20*/  IADD3 R68, P5, R0.reuse, R60, RZ ;  /* 0x0000003c00447210 */ /* 0x044fe20007fbe0ff */
[----:B------:R-:W-:Y:S02]  /*3a30*/  IMAD R79, R79, R111, RZ ;  /* 0x0000006f4f4f7224 */ /* 0x000fe400078e02ff */
[----:B------:R2:W4:Y:S01]  /*3a40*/  @!P6 LDG.E.U8 R81, desc[UR18][R72.64] ;  /* 0x000000124851e981 */ /* 0x000522000c1e1100 */
[----:B------:R-:W-:Y:S02]  /*3a50*/  LEA.HI.X.SX32 R69, R0, R65, 0x1, P5 ;  /* 0x0000004100457211 */ /* 0x000fe400028f0eff */
[----:B------:R-:W-:-:S03]  /*3a60*/  LEA.HI R6, R125, 0x7a, RZ, 0x18 ;  /* 0x0000007a7d067811 */ /* 0x000fc600078fc0ff */
[----:B------:R0:W3:Y:S01]  /*3a70*/  @!P1 LDG.E.U8 R110, desc[UR18][R68.64] ;  /* 0x00000012446e9981 */ /* 0x0000e2000c1e1100 */
[----:B--2---:R-:W-:-:S04]  /*3a80*/  IADD3 R72, P5, R79, R60, RZ ;  /* 0x0000003c4f487210 */ /* 0x004fc80007fbe0ff */
[----:B------:R-:W-:Y:S02]  /*3a90*/  LEA.HI.X.SX32 R73, R79, R65, 0x1, P5 ;  /* 0x000000414f497211 */ /* 0x000fe400028f0eff */
[----:B------:R-:W2:Y:S01]  /*3aa0*/  S2R R79, SR_TID.X ;  /* 0x00000000004f7919 */ /* 0x000ea20000002100 */
[----:B0-----:R-:W-:Y:S02]  /*3ab0*/  IMAD R6, R6, R78, RZ ;  /* 0x0000004e06067224 */ /* 0x001fe400078e02ff */
[----:B------:R-:W0:Y:S03]  /*3ac0*/  LDC R78, c[0x0][0x238] ;  /* 0x00008e00ff4e7b82 */ /* 0x000e260000000800 */
[----:B------:R-:W-:Y:S02]  /*3ad0*/  IADD3 R68, P1, R6, R60, RZ ;  /* 0x0000003c06447210 */ /* 0x000fe40007f3e0ff */
[----:B------:R-:W-:-:S02]  /*3ae0*/  LEA.HI R0, R125, 0x7e, RZ, 0x18 ;  /* 0x0000007e7d007811 */ /* 0x000fc400078fc0ff */
[----:B------:R-:W-:Y:S02]  /*3af0*/  LEA.HI.X.SX32 R69, R6, R65, 0x1, P1 ;  /* 0x0000004106457211 */ /* 0x000fe400008f0eff */
[----:B------:R-:W-:Y:S01]  /*3b00*/  LEA.HI R67, R3, 0x7e, RZ, 0x18 ;  /* 0x0000007e03437811 */ /* 0x000fe200078fc0ff */
[----:B-1----:R-:W-:Y:S02]  /*3b10*/  IMAD R0, R0, R2, RZ ;  /* 0x0000000200007224 */ /* 0x002fe400078e02ff */
[----:B------:R-:W1:Y:S01]  /*3b20*/  LDC R2, c[0x0][0x238] ;  /* 0x00008e00ff027b82 */ /* 0x000e620000000800 */
[----:B------:R-:W-:Y:S01]  /*3b30*/  ISETP.GE.AND P4, PT, R67, UR17, PT ;  /* 0x0000001143007c0c */ /* 0x000fe2000bf86270 */
[----:B------:R0:W3:Y:S01]  /*3b40*/  @!P2 LDG.E.U8 R106, desc[UR18][R68.64] ;  /* 0x00000012446aa981 */ /* 0x0000e2000c1e1100 */
[----:B------:R-:W-:Y:S02]  /*3b50*/  IADD3 R70, P0, R0, R60, RZ ;  /* 0x0000003c00467210 */ /* 0x000fe40007f1e0ff */
[----:B--2---:R-:W-:-:S04]  /*3b60*/  SHF.R.U32.HI R6, RZ, 0x8, R79 ;  /* 0x00000008ff067819 */ /* 0x004fc8000001164f */
[----:B------:R-:W-:-:S04]  /*3b70*/  SGXT.U32 R6, R6, 0x1 ;  /* 0x000000010606781a */ /* 0x000fc80000000000 */
[----:B------:R-:W-:Y:S02]  /*3b80*/  LOP3.LUT R6, R6, 0x10, RZ, 0xfc, !PT ;  /* 0x0000001006067812 */ /* 0x000fe400078efcff */
[----:B------:R-:W-:-:S03]  /*3b90*/  LEA.HI.X.SX32 R71, R0, R65, 0x1, P0 ;  /* 0x0000004100477211 */ /* 0x000fc600000f0eff */
[----:B0-----:R-:W-:Y:S01]  /*3ba0*/  IMAD R6, R6, R78, RZ ;  /* 0x0000004e06067224 */ /* 0x001fe200078e02ff */
[C---:B------:R-:W-:Y:S01]  /*3bb0*/  LOP3.LUT R68, R87.reuse, 0x14, RZ, 0xfc, !PT ;  /* 0x0000001457447812 */ /* 0x040fe200078efcff */
[----:B------:R-:W0:Y:S01]  /*3bc0*/  LDC R78, c[0x0][0x238] ;  /* 0x00008e00ff4e7b82 */ /* 0x000e220000000800 */
[----:B------:R2:W3:Y:S01]  /*3bd0*/  @!P4 LDG.E.U8 R104, desc[UR18][R70.64] ;  /* 0x000000124668c981 */ /* 0x0004e2000c1e1100 */
[----:B------:R-:W-:Y:S02]  /*3be0*/  LOP3.LUT R69, R87, 0x18, RZ, 0xfc, !PT ;  /* 0x0000001857457812 */ /* 0x000fe400078efcff */
[----:B------:R-:W-:Y:S02]  /*3bf0*/  ISETP.GE.AND P4, PT, R68, UR17, PT ;  /* 0x0000001144007c0c */ /* 0x000fe4000bf86270 */
[----:B------:R-:W-:Y:S02]  /*3c00*/  IADD3 R68, P2, R6, R60, RZ ;  /* 0x0000003c06447210 */ /* 0x000fe40007f5e0ff */
[----:B------:R-:W-:-:S02]  /*3c10*/  SHF.R.U32.HI R0, RZ, 0x8, R79 ;  /* 0x00000008ff007819 */ /* 0x000fc4000001164f */
[----:B------:R-:W-:Y:S02]  /*3c20*/  LEA.HI R74, R3, 0x76, RZ, 0x18 ;  /* 0x00000076034a7811 */ /* 0x000fe400078fc0ff */
[----:B------:R-:W-:Y:S02]  /*3c30*/  ISETP.GE.AND P0, PT, R69, UR17, PT ;  /* 0x0000001145007c0c */ /* 0x000fe4000bf06270 */
[----:B------:R-:W-:Y:S02]  /*3c40*/  LEA.HI.X.SX32 R69, R6, R65, 0x1, P2 ;  /* 0x0000004106457211 */ /* 0x000fe400010f0eff */
[----:B------:R-:W-:Y:S02]  /*3c50*/  SGXT.U32 R0, R0, 0x1 ;  /* 0x000000010000781a */ /* 0x000fe40000000000 */
[----:B------:R-:W-:Y:S02]  /*3c60*/  SHF.R.U32.HI R6, RZ, 0x8, R79 ;  /* 0x00000008ff067819 */ /* 0x000fe4000001164f */
[----:B------:R-:W-:-:S02]  /*3c70*/  ISETP.GE.AND P3, PT, R74, UR17, PT ;  /* 0x000000114a007c0c */ /* 0x000fc4000bf66270 */
[----:B------:R-:W-:Y:S02]  /*3c80*/  LOP3.LUT R67, R87, 0x10, RZ, 0xfc, !PT ;  /* 0x0000001057437812 */ /* 0x000fe400078efcff */
[----:B------:R-:W-:Y:S02]  /*3c90*/  LOP3.LUT R0, R0, 0x14, RZ, 0xfc, !PT ;  /* 0x0000001400007812 */ /* 0x000fe400078efcff */
[----:B------:R-:W-:Y:S02]  /*3ca0*/  SGXT.U32 R6, R6, 0x1 ;  /* 0x000000010606781a */ /* 0x000fe40000000000 */
[----:B------:R-:W-:Y:S01]  /*3cb0*/  ISETP.GE.AND P5, PT, R67, UR17, PT ;  /* 0x0000001143007c0c */ /* 0x000fe2000bfa6270 */
[----:B-1----:R-:W-:Y:S01]  /*3cc0*/  IMAD R0, R0, R2, RZ ;  /* 0x0000000200007224 */ /* 0x002fe200078e02ff */
[----:B------:R-:W-:Y:S01]  /*3cd0*/  LOP3.LUT R6, R6, 0x18, RZ, 0xfc, !PT ;  /* 0x0000001806067812 */ /* 0x000fe200078efcff */
[----:B------:R-:W1:Y:S01]  /*3ce0*/  LDC R2, c[0x0][0x238] ;  /* 0x00008e00ff027b82 */ /* 0x000e620000000800 */
[----:B--2---:R-:W-:Y:S01]  /*3cf0*/  LOP3.LUT R71, R87, 0x20, RZ, 0xfc, !PT ;  /* 0x0000002057477812 */ /* 0x004fe200078efcff */
[----:B------:R2:W3:Y:S02]  /*3d00*/  @!P3 LDG.E.U8 R107, desc[UR18][R72.64] ;  /* 0x00000012486bb981 */ /* 0x0004e4000c1e1100 */
[----:B0-----:R-:W-:Y:S01]  /*3d10*/  IMAD R6, R6, R78, RZ ;  /* 0x0000004e06067224 */ /* 0x001fe200078e02ff */
[----:B------:R-:W-:-:S03]  /*3d20*/  IADD3 R70, P3, R0, R60, RZ ;  /* 0x0000003c00467210 */ /* 0x000fc60007f7e0ff */
[----:B------:R-:W0:Y:S01]  /*3d30*/  LDC R78, c[0x0][0x238] ;  /* 0x00008e00ff4e7b82 */ /* 0x000e220000000800 */
[----:B------:R-:W-:Y:S01]  /*3d40*/  ISETP.GE.AND P2, PT, R71, UR17, PT ;  /* 0x0000001147007c0c */ /* 0x000fe2000bf46270 */
[----:B------:R2:W3:Y:S01]  /*3d50*/  @!P5 LDG.E.U8 R84, desc[UR18][R68.64] ;  /* 0x000000124454d981 */ /* 0x0004e2000c1e1100 */
[----:B------:R-:W-:Y:S02]  /*3d60*/  LEA.HI.X.SX32 R71, R0, R65, 0x1, P3 ;  /* 0x0000004100477211 */ /* 0x000fe400018f0eff */
[----:B------:R-:W-:Y:S02]  /*3d70*/  SHF.R.U32.HI R0, RZ, 0x8, R79 ;  /* 0x00000008ff007819 */ /* 0x000fe4000001164f */
[----:B------:R-:W-:Y:S01]  /*3d80*/  PRMT R105, RZ, 0x7610, R105 ;  /* 0x00007610ff697816 */ /* 0x000fe20000000069 */
[----:B--2---:R-:W2:Y:S01]  /*3d90*/  LDC R72, c[0x0][0x238] ;  /* 0x00008e00ff487b82 */ /* 0x004ea20000000800 */
[----:B------:R-:W-:-:S04]  /*3da0*/  IADD3 R68, P6, R6, R60, RZ ;  /* 0x0000003c06447210 */ /* 0x000fc80007fde0ff */
[----:B------:R1:W3:Y:S01]  /*3db0*/  @!P4 LDG.E.U8 R105, desc[UR18][R70.64] ;  /* 0x000000124669c981 */ /* 0x0002e2000c1e1100 */
[----:B------:R-:W-:Y:S02]  /*3dc0*/  SGXT.U32 R0, R0, 0x1 ;  /* 0x000000010000781a */ /* 0x000fe40000000000 */
[----:B------:R-:W-:Y:S02]  /*3dd0*/  LEA.HI.X.SX32 R69, R6, R65, 0x1, P6 ;  /* 0x0000004106457211 */ /* 0x000fe400030f0eff */
[----:B------:R-:W-:Y:S02]  /*3de0*/  SHF.R.U32.HI R6, RZ, 0x8, R79 ;  /* 0x00000008ff067819 */ /* 0x000fe4000001164f */
[----:B------:R-:W-:Y:S02]  /*3df0*/  LOP3.LUT R0, R0, 0x1c, RZ, 0xfc, !PT ;  /* 0x0000001c00007812 */ /* 0x000fe400078efcff */
[----:B------:R-:W-:-:S03]  /*3e00*/  SGXT.U32 R6, R6, 0x1 ;  /* 0x000000010606781a */ /* 0x000fc60000000000 */
[----:B-1----:R-:W-:Y:S01]  /*3e10*/  IMAD R0, R0, R2, RZ ;  /* 0x0000000200007224 */ /* 0x002fe200078e02ff */
[----:B------:R-:W-:Y:S01]  /*3e20*/  LOP3.LUT R6, R6, 0x20, RZ, 0xfc, !PT ;  /* 0x0000002006067812 */ /* 0x000fe200078efcff */
[----:B------:R-:W1:Y:S01]  /*3e30*/  LDC R2, c[0x0][0x238] ;  /* 0x00008e00ff027b82 */ /* 0x000e620000000800 */
[----:B------:R-:W-:-:S03]  /*3e40*/  LOP3.LUT R71, R87, 0x28, RZ, 0xfc, !PT ;  /* 0x0000002857477812 */ /* 0x000fc600078efcff */
[----:B0-----:R-:W-:Y:S02]  /*3e50*/  IMAD R6, R6, R78, RZ ;  /* 0x0000004e06067224 */ /* 0x001fe400078e02ff */
[----:B------:R-:W0:Y:S01]  /*3e60*/  S2R R78, SR_TID.X ;  /* 0x00000000004e7919 */ /* 0x000e220000002100 */
[C---:B------:R-:W-:Y:S02]  /*3e70*/  IADD3 R70, P5, R0.reuse, R60, RZ ;  /* 0x0000003c00467210 */ /* 0x040fe40007fbe0ff */
[----:B------:R-:W-:Y:S02]  /*3e80*/  ISETP.GE.AND P4, PT, R71, UR17, PT ;  /* 0x0000001147007c0c */ /* 0x000fe4000bf86270 */
[----:B------:R-:W-:Y:S02]  /*3e90*/  LEA.HI.X.SX32 R71, R0, R65, 0x1, P5 ;  /* 0x0000004100477211 */ /* 0x000fe400028f0eff */
[----:B------:R-:W-:Y:S02]  /*3ea0*/  SHF.R.U32.HI R0, RZ, 0x8, R79 ;  /* 0x00000008ff007819 */ /* 0x000fe4000001164f */
[----:B------:R-:W-:-:S02]  /*3eb0*/  LOP3.LUT R67, R87, 0x1c, RZ, 0xfc, !PT ;  /* 0x0000001c57437812 */ /* 0x000fc400078efcff */
[----:B------:R-:W-:Y:S02]  /*3ec0*/  SGXT.U32 R0, R0, 0x1 ;  /* 0x000000010000781a */ /* 0x000fe40000000000 */
[----:B------:R-:W-:Y:S02]  /*3ed0*/  ISETP.GE.AND P1, PT, R67, UR17, PT ;  /* 0x0000001143007c0c */ /* 0x000fe4000bf26270 */
[----:B------:R-:W-:Y:S02]  /*3ee0*/  LOP3.LUT R0, R0, 0x24, RZ, 0xfc, !PT ;  /* 0x0000002400007812 */ /* 0x000fe400078efcff */
[----:B------:R-:W-:Y:S02]  /*3ef0*/  PRMT R103, RZ, 0x7610, R103 ;  /* 0x00007610ff677816 */ /* 0x000fe40000000067 */
[----:B------:R-:W-:Y:S01]  /*3f00*/  PRMT R102, RZ, 0x7610, R102 ;  /* 0x00007610ff667816 */ /* 0x000fe20000000066 */
[----:B-1----:R-:W-:Y:S02]  /*3f10*/  IMAD R0, R0, R2, RZ ;  /* 0x0000000200007224 */ /* 0x002fe400078e02ff */
[----:B------:R-:W1:Y:S01]  /*3f20*/  LDC R2, c[0x0][0x238] ;  /* 0x00008e00ff027b82 */ /* 0x000e620000000800 */
[----:B------:R2:W3:Y:S04]  /*3f30*/  @!P0 LDG.E.U8 R103, desc[UR18][R68.64] ;  /* 0x0000001244678981 */ /* 0x0004e8000c1e1100 */
[----:B------:R5:W3:Y:S01]  /*3f40*/  @!P1 LDG.E.U8 R102, desc[UR18][R70.64] ;  /* 0x0000001246669981 */ /* 0x000ae2000c1e1100 */
[----:B--2---:R-:W-:-:S02]  /*3f50*/  IADD3 R68, P0, R6, R60, RZ ;  /* 0x0000003c06447210 */ /* 0x004fc40007f1e0ff */
[----:B-----5:R-:W-:Y:S02]  /*3f60*/  LOP3.LUT R71, R87, 0x30, RZ, 0xfc, !PT ;  /* 0x0000003057477812 */ /* 0x020fe400078efcff */
[----:B------:R-:W-:Y:S02]  /*3f70*/  IADD3 R70, P1, R0, R60, RZ ;  /* 0x0000003c00467210 */ /* 0x000fe40007f3e0ff */
[-C--:B------:R-:W-:Y:S02]  /*3f80*/  LEA.HI.X.SX32 R69, R6, R65.reuse, 0x1, P0 ;  /* 0x0000004106457211 */ /* 0x080fe400000f0eff */
[----:B------:R-:W-:Y:S02]  /*3f90*/  ISETP.GE.AND P0, PT, R71, UR17, PT ;  /* 0x0000001147007c0c */ /* 0x000fe4000bf06270 */
[----:B------:R-:W-:Y:S02]  /*3fa0*/  LEA.HI.X.SX32 R71, R0, R65, 0x1, P1 ;  /* 0x0000004100477211 */ /* 0x000fe400008f0eff */
[----:B0-----:R-:W-:-:S02]  /*3fb0*/  SHF.R.U32.HI R0, RZ, 0x8, R78 ;  /* 0x00000008ff007819 */ /* 0x001fc4000001164e */
[----:B------:R-:W-:Y:S02]  /*3fc0*/  SHF.R.U32.HI R6, RZ, 0x8, R78 ;  /* 0x00000008ff067819 */ /* 0x000fe4000001164e */
[----:B------:R-:W-:Y:S02]  /*3fd0*/  LOP3.LUT R67, R87, 0x24, RZ, 0xfc, !PT ;  /* 0x0000002457437812 */ /* 0x000fe400078efcff */
[----:B------:R-:W-:Y:S02]  /*3fe0*/  SGXT.U32 R6, R6, 0x1 ;  /* 0x000000010606781a */ /* 0x000fe40000000000 */
[----:B------:R-:W-:Y:S02]  /*3ff0*/  SGXT.U32 R0, R0, 0x1 ;  /* 0x000000010000781a */ /* 0x000fe40000000000 */
[----:B------:R-:W-:Y:S02]  /*4000*/  ISETP.GE.AND P3, PT, R67, UR17, PT ;  /* 0x0000001143007c0c */ /* 0x000fe4000bf66270 */
[----:B------:R-:W-:-:S02]  /*4010*/  LOP3.LUT R6, R6, 0x28, RZ, 0xfc, !PT ;  /* 0x0000002806067812 */ /* 0x000fc400078efcff */
[----:B------:R-:W-:Y:S02]  /*4020*/  LOP3.LUT R0, R0, 0x2c, RZ, 0xfc, !PT ;  /* 0x0000002c00007812 */ /* 0x000fe400078efcff */
[----:B------:R-:W-:Y:S01]  /*4030*/  PRMT R101, RZ, 0x7610, R101 ;  /* 0x00007610ff657816 */ /* 0x000fe20000000065 */
[----:B------:R-:W-:Y:S01]  /*4040*/  IMAD R6, R6, R72, RZ ;  /* 0x0000004806067224 */ /* 0x000fe200078e02ff */
[----:B------:R-:W-:Y:S01]  /*4050*/  PRMT R100, RZ, 0x7610, R100 ;  /* 0x00007610ff647816 */ /* 0x000fe20000000064 */
[----:B-1----:R-:W-:Y:S01]  /*4060*/  IMAD R0, R0, R2, RZ ;  /* 0x0000000200007224 */ /* 0x002fe200078e02ff */
[----:B------:R-:W-:Y:S01]  /*4070*/  LOP3.LUT R67, R87, 0x2c, RZ, 0xfc, !PT ;  /* 0x0000002c57437812 */ /* 0x000fe200078efcff */
[----:B------:R-:W0:Y:S01]  /*4080*/  LDC R2, c[0x0][0x238] ;  /* 0x00008e00ff027b82 */ /* 0x000e220000000800 */
[----:B------:R1:W2:Y:S04]  /*4090*/  @!P2 LDG.E.U8 R101, desc[UR18][R68.64] ;  /* 0x000000124465a981 */ /* 0x0002a8000c1e1100 */
[----:B------:R5:W2:Y:S03]  /*40a0*/  @!P3 LDG.E.U8 R100, desc[UR18][R70.64] ;  /* 0x000000124664b981 */ /* 0x000aa6000c1e1100 */
[----:B------:R-:W4:Y:S01]  /*40b0*/  LDC R72, c[0x0][0x238] ;  /* 0x00008e00ff487b82 */ /* 0x000f220000000800 */
[----:B-1----:R-:W-:-:S02]  /*40c0*/  IADD3 R68, P2, R6, R60, RZ ;  /* 0x0000003c06447210 */ /* 0x002fc40007f5e0ff */
[----:B-----5:R-:W-:Y:S02]  /*40d0*/  LOP3.LUT R71, R87, 0x38, RZ, 0xfc, !PT ;  /* 0x0000003857477812 */ /* 0x020fe400078efcff */
[----:B------:R-:W-:Y:S02]  /*40e0*/  IADD3 R70, P3, R0, R60, RZ ;  /* 0x0000003c00467210 */ /* 0x000fe40007f7e0ff */
[-C--:B------:R-:W-:Y:S02]  /*40f0*/  LEA.HI.X.SX32 R69, R6, R65.reuse, 0x1, P2 ;  /* 0x0000004106457211 */ /* 0x080fe400010f0eff */
[----:B------:R-:W-:Y:S02]  /*4100*/  ISETP.GE.AND P2, PT, R71, UR17, PT ;  /* 0x0000001147007c0c */ /* 0x000fe4000bf46270 */
[----:B------:R-:W-:Y:S02]  /*4110*/  LEA.HI.X.SX32 R71, R0, R65, 0x1, P3 ;  /* 0x0000004100477211 */ /* 0x000fe400018f0eff */
[----:B------:R-:W-:-:S02]  /*4120*/  SHF.R.U32.HI R0, RZ, 0x8, R78 ;  /* 0x00000008ff007819 */ /* 0x000fc4000001164e */
[----:B------:R-:W-:Y:S02]  /*4130*/  ISETP.GE.AND P5, PT, R67, UR17, PT ;  /* 0x0000001143007c0c */ /* 0x000fe4000bfa6270 */
[----:B------:R-:W-:-:S04]  /*4140*/  SGXT.U32 R0, R0, 0x1 ;  /* 0x000000010000781a */ /* 0x000fc80000000000 */
[----:B------:R-:W-:Y:S02]  /*4150*/  LOP3.LUT R0, R0, 0x34, RZ, 0xfc, !PT ;  /* 0x0000003400007812 */ /* 0x000fe400078efcff */
[----:B------:R-:W-:Y:S02]  /*4160*/  PRMT R98, RZ, 0x7610, R98 ;  /* 0x00007610ff627816 */ /* 0x000fe40000000062 */
[----:B------:R-:W-:Y:S01]  /*4170*/  PRMT R99, RZ, 0x7610, R99 ;  /* 0x00007610ff637816 */ /* 0x000fe20000000063 */
[----:B0-----:R-:W-:Y:S02]  /*4180*/  IMAD R0, R0, R2, RZ ;  /* 0x0000000200007224 */ /* 0x001fe400078e02ff */
[----:B------:R-:W0:Y:S01]  /*4190*/  LDC R2, c[0x0][0x238] ;  /* 0x00008e00ff027b82 */ /* 0x000e220000000800 */
[----:B------:R-:W-:Y:S01]  /*41a0*/  SHF.R.U32.HI R6, RZ, 0x8, R78 ;  /* 0x00000008ff067819 */ /* 0x000fe2000001164e */
[----:B------:R1:W5:Y:S04]  /*41b0*/  @!P5 LDG.E.U8 R98, desc[UR18][R70.64] ;  /* 0x000000124662d981 */ /* 0x000368000c1e1100 */
[----:B------:R4:W5:Y:S01]  /*41c0*/  @!P4 LDG.E.U8 R99, desc[UR18][R68.64] ;  /* 0x000000124463c981 */ /* 0x000962000c1e1100 */
[----:B------:R-:W-:-:S02]  /*41d0*/  SGXT.U32 R6, R6, 0x1 ;  /* 0x000000010606781a */ /* 0x000fc40000000000 */
[----:B-1----:R-:W-:Y:S02]  /*41e0*/  LOP3.LUT R71, R87, 0x40, RZ, 0xfc, !PT ;  /* 0x0000004057477812 */ /* 0x002fe400078efcff */
[C---:B------:R-:W-:Y:S02]  /*41f0*/  IADD3 R70, P4, R0.reuse, R60, RZ ;  /* 0x0000003c00467210 */ /* 0x040fe40007f9e0ff */
[----:B------:R-:W-:Y:S02]  /*4200*/  ISETP.GE.AND P5, PT, R71, UR17, PT ;  /* 0x0000001147007c0c */ /* 0x000fe4000bfa6270 */
[----:B------:R-:W-:Y:S02]  /*4210*/  LEA.HI.X.SX32 R71, R0, R65, 0x1, P4 ;  /* 0x0000004100477211 */ /* 0x000fe400020f0eff */
[----:B------:R-:W-:Y:S02]  /*4220*/  LOP3.LUT R6, R6, 0x30, RZ, 0xfc, !PT ;  /* 0x0000003006067812 */ /* 0x000fe400078efcff */
[----:B------:R-:W-:-:S02]  /*4230*/  SHF.R.U32.HI R0, RZ, 0x8, R78 ;  /* 0x00000008ff007819 */ /* 0x000fc4000001164e */
[----:B------:R-:W-:Y:S01]  /*4240*/  LOP3.LUT R67, R87, 0x34, RZ, 0xfc, !PT ;  /* 0x0000003457437812 */ /* 0x000fe200078efcff */
[----:B----4-:R-:W-:Y:S01]  /*4250*/  IMAD R6, R6, R72, RZ ;  /* 0x0000004806067224 */ /* 0x010fe200078e02ff */
[----:B------:R-:W-:Y:S01]  /*4260*/  SGXT.U32 R0, R0, 0x1 ;  /* 0x000000010000781a */ /* 0x000fe20000000000 */
[----:B------:R-:W1:Y:S01]  /*4270*/  LDC R72, c[0x0][0x238] ;  /* 0x00008e00ff487b82 */ /* 0x000e620000000800 */
[----:B------:R-:W-:Y:S02]  /*4280*/  ISETP.GE.AND P1, PT, R67, UR17, PT ;  /* 0x0000001143007c0c */ /* 0x000fe4000bf26270 */
[----:B------:R-:W-:Y:S02]  /*4290*/  LOP3.LUT R0, R0, 0x3c, RZ, 0xfc, !PT ;  /* 0x0000003c00007812 */ /* 0x000fe400078efcff */
[----:B------:R-:W-:Y:S02]  /*42a0*/  IADD3 R68, P6, R6, R60, RZ ;  /* 0x0000003c06447210 */ /* 0x000fe40007fde0ff */
[----:B------:R-:W-:Y:S01]  /*42b0*/  PRMT R96, RZ, 0x7610, R96 ;  /* 0x00007610ff607816 */ /* 0x000fe20000000060 */
[----:B0-----:R-:W-:Y:S01]  /*42c0*/  IMAD R0, R0, R2, RZ ;  /* 0x0000000200007224 */ /* 0x001fe200078e02ff */
[----:B------:R-:W-:Y:S01]  /*42d0*/  PRMT R97, RZ, 0x7610, R97 ;  /* 0x00007610ff617816 */ /* 0x000fe20000000061 */
[----:B------:R-:W0:Y:S01]  /*42e0*/  LDC R2, c[0x0][0x238] ;  /* 0x00008e00ff027b82 */ /* 0x000e220000000800 */
[----:B------:R-:W-:-:S02]  /*42f0*/  LEA.HI.X.SX32 R69, R6, R65, 0x1, P6 ;  /* 0x0000004106457211 */ /* 0x000fc400030f0eff */
[----:B------:R-:W-:Y:S01]  /*4300*/  SHF.R.U32.HI R6, RZ, 0x8, R78 ;  /* 0x00000008ff067819 */ /* 0x000fe2000001164e */
[----:B------:R4:W5:Y:S04]  /*4310*/  @!P1 LDG.E.U8 R96, desc[UR18][R70.64] ;  /* 0x0000001246609981 */ /* 0x000968000c1e1100 */
[----:B------:R1:W5:Y:S01]  /*4320*/  @!P0 LDG.E.U8 R97, desc[UR18][R68.64] ;  /* 0x0000001244618981 */ /* 0x000362000c1e1100 */
[----:B------:R-:W-:Y:S02]  /*4330*/  SGXT.U32 R6, R6, 0x1 ;  /* 0x000000010606781a */ /* 0x000fe40000000000 */
[----:B----4-:R-:W-:Y:S02]  /*4340*/  LOP3.LUT R71, R87, 0x48, RZ, 0xfc, !PT ;  /* 0x0000004857477812 */ /* 0x010fe400078efcff */
[----:B------:R-:W-:-:S02]  /*4350*/  IADD3 R70, P0, R0, R60, RZ ;  /* 0x0000003c00467210 */ /* 0x000fc40007f1e0ff */
[----:B------:R-:W-:Y:S02]  /*4360*/  ISETP.GE.AND P1, PT, R71, UR17, PT ;  /* 0x0000001147007c0c */ /* 0x000fe4000bf26270 */
[----:B------:R-:W-:Y:S02]  /*4370*/  LEA.HI.X.SX32 R71, R0, R65, 0x1, P0 ;  /* 0x0000004100477211 */ /* 0x000fe400000f0eff */
[----:B------:R-:W-:Y:S02]  /*4380*/  LOP3.LUT R6, R6, 0x38, RZ, 0xfc, !PT ;  /* 0x0000003806067812 */ /* 0x000fe400078efcff */
[----:B------:R-:W-:Y:S02]  /*4390*/  SHF.R.U32.HI R0, RZ, 0x8, R78 ;  /* 0x00000008ff007819 */ /* 0x000fe4000001164e */
[----:B------:R-:W-:Y:S01]  /*43a0*/  LOP3.LUT R67, R87, 0x3c, RZ, 0xfc, !PT ;  /* 0x0000003c57437812 */ /* 0x000fe200078efcff */
[----:B-1----:R-:W-:Y:S01]  /*43b0*/  IMAD R6, R6, R72, RZ ;  /* 0x0000004806067224 */ /* 0x002fe200078e02ff */
[----:B------:R-:W-:Y:S01]  /*43c0*/  SGXT.U32 R0, R0, 0x1 ;  /* 0x000000010000781a */ /* 0x000fe20000000000 */
[----:B------:R-:W1:Y:S01]  /*43d0*/  LDC R72, c[0x0][0x238] ;  /* 0x00008e00ff487b82 */ /* 0x000e620000000800 */
[----:B------:R-:W-:-:S02]  /*43e0*/  ISETP.GE.AND P3, PT, R67, UR17, PT ;  /* 0x0000001143007c0c */ /* 0x000fc4000bf66270 */
[----:B------:R-:W-:Y:S02]  /*43f0*/  LOP3.LUT R0, R0, 0x44, RZ, 0xfc, !PT ;  /* 0x0000004400007812 */ /* 0x000fe400078efcff */
[----:B------:R-:W-:Y:S02]  /*4400*/  IADD3 R68, P6, R6, R60, RZ ;  /* 0x0000003c06447210 */ /* 0x000fe40007fde0ff */
[----:B------:R-:W-:Y:S01]  /*4410*/  PRMT R94, RZ, 0x7610, R94 ;  /* 0x00007610ff5e7816 */ /* 0x000fe2000000005e */
[----:B0-----:R-:W-:Y:S02]  /*4420*/  IMAD R0, R0, R2, RZ ;  /* 0x0000000200007224 */ /* 0x001fe400078e02ff */
[----:B------:R-:W0:Y:S01]  /*4430*/  LDC R2, c[0x0][0x238] ;  /* 0x00008e00ff027b82 */ /* 0x000e220000000800 */
[----:B------:R-:W-:Y:S01]  /*4440*/  LEA.HI.X.SX32 R69, R6, R65, 0x1, P6 ;  /* 0x0000004106457211 */ /* 0x000fe200030f0eff */
[----:B------:R-:W4:Y:S01]  /*4450*/  S2R R111, SR_TID.X ;  /* 0x00000000006f7919 */ /* 0x000f220000002100 */
[----:B------:R-:W-:Y:S01]  /*4460*/  SHF.R.U32.HI R6, RZ, 0x8, R78 ;  /* 0x00000008ff067819 */ /* 0x000fe2000001164e */
[----:B------:R1:W5:Y:S03]  /*4470*/  @!P3 LDG.E.U8 R94, desc[UR18][R70.64] ;  /* 0x00000012465eb981 */ /* 0x000366000c1e1100 */
[----:B------:R-:W-:Y:S01]  /*4480*/  SGXT.U32 R6, R6, 0x1 ;  /* 0x000000010606781a */ /* 0x000fe20000000000 */
[----:B------:R-:W4:Y:S01]  /*4490*/  LDC R78, c[0x0][0x238] ;  /* 0x00008e00ff4e7b82 */ /* 0x000f220000000800 */
[----:B------:R-:W-:-:S02]  /*44a0*/  LOP3.LUT R67, R87, 0x44, RZ, 0xfc, !PT ;  /* 0x0000004457437812 */ /* 0x000fc400078efcff */
[----:B------:R-:W-:Y:S02]  /*44b0*/  LOP3.LUT R6, R6, 0x40, RZ, 0xfc, !PT ;  /* 0x0000004006067812 */ /* 0x000fe400078efcff */
[----:B-1----:R-:W-:-:S04]  /*44c0*/  IADD3 R70, P3, R0, R60, RZ ;  /* 0x0000003c00467210 */ /* 0x002fc80007f7e0ff */
[----:B------:R-:W-:Y:S02]  /*44d0*/  LEA.HI.X.SX32 R71, R0, R65, 0x1, P3 ;  /* 0x0000004100477211 */ /* 0x000fe400018f0eff */
[----:B------:R-:W-:Y:S02]  /*44e0*/  SHF.R.U32.HI R0, RZ, 0x8, R79 ;  /* 0x00000008ff007819 */ /* 0x000fe4000001164f */
[----:B------:R-:W-:Y:S01]  /*44f0*/  PRMT R95, RZ, 0x7610, R95 ;  /* 0x00007610ff5f7816 */ /* 0x000fe2000000005f */
[----:B------:R-:W-:Y:S01]  /*4500*/  IMAD R6, R6, R72, RZ ;  /* 0x0000004806067224 */ /* 0x000fe200078e02ff */
[----:B------:R-:W-:Y:S02]  /*4510*/  SGXT.U32 R0, R0, 0x1 ;  /* 0x000000010000781a */ /* 0x000fe40000000000 */
[----:B------:R-:W-:Y:S02]  /*4520*/  ISETP.GE.AND P4, PT, R67, UR17, PT ;  /* 0x0000001143007c0c */ /* 0x000fe4000bf86270 */
[----:B------:R-:W-:Y:S01]  /*4530*/  LOP3.LUT R0, R0, 0x4c, RZ, 0xfc, !PT ;  /* 0x0000004c00007812 */ /* 0x000fe200078efcff */
[----:B------:R1:W5:Y:S01]  /*4540*/  @!P2 LDG.E.U8 R95, desc[UR18][R68.64] ;  /* 0x00000012445fa981 */ /* 0x000362000c1e1100 */
[----:B------:R-:W-:-:S02]  /*4550*/  PRMT R77, RZ, 0x7610, R77 ;  /* 0x00007610ff4d7816 */ /* 0x000fc4000000004d */
[----:B------:R-:W-:Y:S01]  /*4560*/  PRMT R76, RZ, 0x7610, R76 ;  /* 0x00007610ff4c7816 */ /* 0x000fe2000000004c */
[----:B0-----:R-:W-:Y:S02]  /*4570*/  IMAD R0, R0, R2, RZ ;  /* 0x0000000200007224 */ /* 0x001fe400078e02ff */
[----:B------:R-:W0:Y:S01]  /*4580*/  LDC R2, c[0x0][0x238] ;  /* 0x00008e00ff027b82 */ /* 0x000e220000000800 */
[----:B-1----:R-:W-:-:S03]  /*4590*/  IADD3 R68, P2, R6, R60, RZ ;  /* 0x0000003c06447210 */ /* 0x002fc60007f5e0ff */
[----:B------:R1:W5:Y:S01]  /*45a0*/  @!P4 LDG.E.U8 R76, desc[UR18][R70.64] ;  /* 0x00000012464cc981 */ /* 0x000362000c1e1100 */
[----:B------:R-:W-:Y:S02]  /*45b0*/  LEA.HI.X.SX32 R69, R6, R65, 0x1, P2 ;  /* 0x0000004106457211 */ /* 0x000fe400010f0eff */
[----:B------:R-:W-:-:S03]  /*45c0*/  SHF.R.U32.HI R6, RZ, 0x8, R79 ;  /* 0x00000008ff067819 */ /* 0x000fc6000001164f */
[----:B------:R4:W5:Y:S01]  /*45d0*/  @!P5 LDG.E.U8 R77, desc[UR18][R68.64] ;  /* 0x00000012444dd981 */ /* 0x000962000c1e1100 */
[----:B------:R-:W-:Y:S02]  /*45e0*/  SGXT.U32 R6, R6, 0x1 ;  /* 0x000000010606781a */ /* 0x000fe40000000000 */
[----:B-1----:R-:W-:Y:S02]  /*45f0*/  IADD3 R70, P5, R0, R60, RZ ;  /* 0x0000003c00467210 */ /* 0x002fe40007fbe0ff */
[----:B------:R-:W-:Y:S02]  /*4600*/  LOP3.LUT R6, R6, 0x48, RZ, 0xfc, !PT ;  /* 0x0000004806067812 */ /* 0x000fe400078efcff */
[----:B------:R-:W-:Y:S02]  /*4610*/  LEA.HI.X.SX32 R71, R0, R65, 0x1, P5 ;  /* 0x0000004100477211 */ /* 0x000fe400028f0eff */
[----:B----4-:R-:W-:Y:S01]  /*4620*/  SHF.R.U32.HI R0, RZ, 0x8, R111 ;  /* 0x00000008ff007819 */ /* 0x010fe2000001166f */
[----:B------:R-:W-:Y:S01]  /*4630*/  IMAD R6, R6, R78, RZ ;  /* 0x0000004e06067224 */ /* 0x000fe200078e02ff */
[----:B------:R-:W-:Y:S01]  /*4640*/  PRMT R75, RZ, 0x7610, R75 ;  /* 0x00007610ff4b7816 */ /* 0x000fe2000000004b */
[----:B------:R-:W1:Y:S01]  /*4650*/  LDC R78, c[0x0][0x238] ;  /* 0x00008e00ff4e7b82 */ /* 0x000e620000000800 */
[----:B------:R-:W-:-:S02]  /*4660*/  SGXT.U32 R0, R0, 0x1 ;  /* 0x000000010000781a */ /* 0x000fc40000000000 */
[----:B------:R-:W-:Y:S02]  /*4670*/  IADD3 R68, P6, R6, R60, RZ ;  /* 0x0000003c06447210 */ /* 0x000fe40007fde0ff */
[----:B------:R-:W-:Y:S02]  /*4680*/  LOP3.LUT R0, R0, 0x50, RZ, 0xfc, !PT ;  /* 0x0000005000007812 */ /* 0x000fe400078efcff */
[----:B------:R-:W-:Y:S01]  /*4690*/  LEA.HI.X.SX32 R69, R6, R65, 0x1, P6 ;  /* 0x0000004106457211 */ /* 0x000fe200030f0eff */
[----:B------:R-:W4:Y:S02]  /*46a0*/  LDC R111, c[0x0][0x238] ;  /* 0x00008e00ff6f7b82 */ /* 0x000f240000000800 */
[----:B0-----:R-:W-:Y:S01]  /*46b0*/  IMAD R0, R0, R2, RZ ;  /* 0x0000000200007224 */ /* 0x001fe200078e02ff */
[----:B------:R-:W-:Y:S01]  /*46c0*/  LOP3.LUT R67, R87, 0x4c, RZ, 0xfc, !PT ;  /* 0x0000004c57437812 */ /* 0x000fe200078efcff */
[----:B------:R0:W5:Y:S01]  /*46d0*/  @!P1 LDG.E.U8 R75, desc[UR18][R68.64] ;  /* 0x00000012444b9981 */ /* 0x000162000c1e1100 */
[----:B------:R-:W-:-:S03]  /*46e0*/  SHF.R.U32.HI R6, RZ, 0x8, R79 ;  /* 0x00000008ff067819 */ /* 0x000fc6000001164f */
[----:B------:R-:W3:Y:S01]  /*46f0*/  LDC R2, c[0x0][0x238] ;  /* 0x00008e00ff027b82 */ /* 0x000ee20000000800 */
[----:B------:R-:W-:Y:S02]  /*4700*/  ISETP.GE.AND P0, PT, R67, UR17, PT ;  /* 0x0000001143007c0c */ /* 0x000fe4000bf06270 */
[----:B------:R-:W-:Y:S02]  /*4710*/  SGXT.U32 R6, R6, 0x1 ;  /* 0x000000010606781a */ /* 0x000fe40000000000 */
[----:B0-----:R-:W-:Y:S02]  /*4720*/  IADD3 R68, P5, R0, R60, RZ ;  /* 0x0000003c00447210 */ /* 0x001fe40007fbe0ff */
[----:B------:R-:W-:Y:S02]  /*4730*/  LOP3.LUT R6, R6, 0x54, RZ, 0xfc, !PT ;  /* 0x0000005406067812 */ /* 0x000fe400078efcff */
[----:B------:R-:W-:Y:S02]  /*4740*/  LEA.HI.X.SX32 R69, R0, R65, 0x1, P5 ;  /* 0x0000004100457211 */ /* 0x000fe400028f0eff */
[----:B------:R-:W-:-:S02]  /*4750*/  SHF.R.U32.HI R0, RZ, 0x8, R79 ;  /* 0x00000008ff007819 */ /* 0x000fc4000001164f */
[----:B------:R-:W-:Y:S01]  /*4760*/  PRMT R74, RZ, 0x7610, R74 ;  /* 0x00007610ff4a7816 */ /* 0x000fe2000000004a */
[----:B-1----:R-:W-:Y:S01]  /*4770*/  IMAD R6, R6, R78, RZ ;  /* 0x0000004e06067224 */ /* 0x002fe200078e02ff */
[----:B------:R-:W-:-:S04]  /*4780*/  SGXT.U32 R0, R0, 0x1 ;  /* 0x000000010000781a */ /* 0x000fc80000000000 */
[----:B------:R-:W-:Y:S01]  /*4790*/  LOP3.LUT R0, R0, 0x58, RZ, 0xfc, !PT ;  /* 0x0000005800007812 */ /* 0x000fe200078efcff */
[----:B------:R0:W5:Y:S04]  /*47a0*/  @!P0 LDG.E.U8 R74, desc[UR18][R70.64] ;  /* 0x00000012464a8981 */ /* 0x000168000c1e1100 */
[----:B---3--:R-:W-:Y:S02]  /*47b0*/  IMAD R0, R0, R2, RZ ;  /* 0x0000000200007224 */ /* 0x008fe400078e02ff */
[----:B------:R-:W1:Y:S01]  /*47c0*/  LDC R2, c[0x0][0x238] ;  /* 0x00008e00ff027b82 */ /* 0x000e620000000800 */
[----:B0-----:R-:W-:-:S04]  /*47d0*/  IADD3 R70, P1, R6, R60, RZ ;  /* 0x0000003c06467210 */ /* 0x001fc80007f3e0ff */
[----:B------:R-:W-:Y:S02]  /*47e0*/  LEA.HI.X.SX32 R71, R6, R65, 0x1, P1 ;  /* 0x0000004106477211 */ /* 0x000fe400008f0eff */
[----:B------:R-:W-:Y:S02]  /*47f0*/  SHF.R.U32.HI R6, RZ, 0x8, R125 ;  /* 0x00000008ff067819 */ /* 0x000fe4000001167d */
[C---:B------:R-:W-:Y:S02]  /*4800*/  LOP3.LUT R67, R87.reuse, 0x50, RZ, 0xfc, !PT ;  /* 0x0000005057437812 */ /* 0x040fe400078efcff */
[----:B------:R-:W-:Y:S02]  /*4810*/  SGXT.U32 R6, R6, 0x1 ;  /* 0x000000010606781a */ /* 0x000fe40000000000 */
[----:B------:R-:W-:Y:S02]  /*4820*/  LOP3.LUT R72, R87, 0x54, RZ, 0xfc, !PT ;  /* 0x0000005457487812 */ /* 0x000fe400078efcff */
[----:B------:R-:W-:-:S02]  /*4830*/  IADD3 R78, P1, R0, R60, RZ ;  /* 0x0000003c004e7210 */ /* 0x000fc40007f3e0ff */
[----:B------:R-:W-:Y:S02]  /*4840*/  ISETP.GE.AND P2, PT, R67, UR17, PT ;  /* 0x0000001143007c0c */ /* 0x000fe4000bf46270 */
[----:B------:R-:W-:Y:S02]  /*4850*/  LOP3.LUT R6, R6, 0x5c, RZ, 0xfc, !PT ;  /* 0x0000005c06067812 */ /* 0x000fe400078efcff */
[----:B------:R-:W-:Y:S02]  /*4860*/  ISETP.GE.AND P3, PT, R72, UR17, PT ;  /* 0x0000001148007c0c */ /* 0x000fe4000bf66270 */
[----:B------:R-:W-:Y:S02]  /*4870*/  LEA.HI.X.SX32 R79, R0, R65, 0x1, P1 ;  /* 0x00000041004f7211 */ /* 0x000fe400008f0eff */
[----:B------:R-:W-:Y:S01]  /*4880*/  SHF.R.U32.HI R0, RZ, 0x8, R125 ;  /* 0x00000008ff007819 */ /* 0x000fe2000001167d */
[----:B----4-:R-:W-:Y:S01]  /*4890*/  IMAD R6, R6, R111, RZ ;  /* 0x0000006f06067224 */ /* 0x010fe200078e02ff */
[----:B------:R-:W-:Y:S01]  /*48a0*/  LOP3.LUT R67, R87, 0x58, RZ, 0xfc, !PT ;  /* 0x0000005857437812 */ /* 0x000fe200078efcff */
[----:B------:R-:W0:Y:S01]  /*48b0*/  LDC R111, c[0x0][0x238] ;  /* 0x00008e00ff6f7b82 */ /* 0x000e220000000800 */
[----:B------:R-:W-:-:S02]  /*48c0*/  PRMT R73, RZ, 0x7610, R73 ;  /* 0x00007610ff497816 */ /* 0x000fc40000000049 */
[----:B------:R-:W-:Y:S02]  /*48d0*/  SGXT.U32 R0, R0, 0x1 ;  /* 0x000000010000781a */ /* 0x000fe40000000000 */
[----:B------:R-:W-:Y:S02]  /*48e0*/  ISETP.GE.AND P4, PT, R67, UR17, PT ;  /* 0x0000001143007c0c */ /* 0x000fe4000bf86270 */
[----:B------:R-:W-:Y:S01]  /*48f0*/  PRMT R72, RZ, 0x7610, R72 ;  /* 0x00007610ff487816 */ /* 0x000fe20000000048 */
[----:B------:R3:W4:Y:S01]  /*4900*/  @!P2 LDG.E.U8 R73, desc[UR18][R68.64] ;  /* 0x000000124449a981 */ /* 0x000722000c1e1100 */
[----:B------:R-:W-:Y:S02]  /*4910*/  LOP3.LUT R67, R87, 0x5c, RZ, 0xfc, !PT ;  /* 0x0000005c57437812 */ /* 0x000fe400078efcff */
[----:B------:R-:W-:Y:S02]  /*4920*/  LOP3.LUT R0, R0, 0x60, RZ, 0xfc, !PT ;  /* 0x0000006000007812 */ /* 0x000fe400078efcff */
[----:B------:R-:W-:Y:S01]  /*4930*/  ISETP.GE.AND P0, PT, R67, UR17, PT ;  /* 0x0000001143007c0c */ /* 0x000fe2000bf06270 */
[----:B------:R2:W4:Y:S01]  /*4940*/  @!P3 LDG.E.U8 R72, desc[UR18][R70.64] ;  /* 0x000000124648b981 */ /* 0x000522000c1e1100 */
[----:B---3--:R-:W-:Y:S01]  /*4950*/  IADD3 R68, P1, R6, R60, RZ ;  /* 0x0000003c06447210 */ /* 0x008fe20007f3e0ff */
[----:B-1----:R-:W-:Y:S01]  /*4960*/  IMAD R0, R0, R2, RZ ;  /* 0x0000000200007224 */ /* 0x002fe200078e02ff */
[----:B------:R-:W-:Y:S01]  /*4970*/  LOP3.LUT R67, R87, 0x60, RZ, 0xfc, !PT ;  /* 0x0000006057437812 */ /* 0x000fe200078efcff */
[----:B------:R-:W1:Y:S01]  /*4980*/  LDC R2, c[0x0][0x238] ;  /* 0x00008e00ff027b82 */ /* 0x000e620000000800 */
[----:B------:R-:W-:-:S02]  /*4990*/  LEA.HI.X.SX32 R69, R6, R65, 0x1, P1 ;  /* 0x0000004106457211 */ /* 0x000fc400008f0eff */
[----:B--2---:R-:W-:Y:S02]  /*49a0*/  PRMT R71, RZ, 0x7610, R71 ;  /* 0x00007610ff477816 */ /* 0x004fe40000000047 */
[----:B------:R-:W-:Y:S02]  /*49b0*/  SHF.R.U32.HI R6, RZ, 0x8, R125 ;  /* 0x00000008ff067819 */ /* 0x000fe4000001167d */
[----:B------:R-:W-:Y:S02]  /*49c0*/  ISETP.GE.AND P2, PT, R67, UR17, PT ;  /* 0x0000001143007c0c */ /* 0x000fe4000bf46270 */
[----:B------:R2:W3:Y:S01]  /*49d0*/  @!P4 LDG.E.U8 R71, desc[UR18][R78.64] ;  /* 0x000000124e47c981 */ /* 0x0004e2000c1e1100 */
[----:B------:R-:W-:Y:S02]  /*49e0*/  PRMT R70, RZ, 0x7610, R70 ;  /* 0x00007610ff467816 */ /* 0x000fe40000000046 */
[----:B------:R-:W-:Y:S02]  /*49f0*/  SGXT.U32 R6, R6, 0x1 ;  /* 0x000000010606781a */ /* 0x000fe40000000000 */
[----:B------:R-:W-:-:S02]  /*4a00*/  LOP3.LUT R67, R87, 0x64, RZ, 0xfc, !PT ;  /* 0x0000006457437812 */ /* 0x000fc400078efcff */
[----:B------:R-:W-:Y:S01]  /*4a10*/  LOP3.LUT R6, R6, 0x64, RZ, 0xfc, !PT ;  /* 0x0000006406067812 */ /* 0x000fe200078efcff */
[----:B------:R0:W3:Y:S01]  /*4a20*/  @!P0 LDG.E.U8 R70, desc[UR18][R68.64] ;  /* 0x0000001244468981 */ /* 0x0000e2000c1e1100 */
[----:B--2---:R-:W-:-:S04]  /*4a30*/  IADD3 R78, P1, R0, R60, RZ ;  /* 0x0000003c004e7210 */ /* 0x004fc80007f3e0ff */
[----:B------:R-:W-:Y:S02]  /*4a40*/  LEA.HI.X.SX32 R79, R0, R65, 0x1, P1 ;  /* 0x00000041004f7211 */ /* 0x000fe400008f0eff */
[----:B------:R-:W-:Y:S02]  /*4a50*/  SHF.R.U32.HI R0, RZ, 0x8, R125 ;  /* 0x00000008ff007819 */ /* 0x000fe4000001167d */
[----:B0-----:R-:W-:Y:S01]  /*4a60*/  PRMT R69, RZ, 0x7610, R69 ;  /* 0x00007610ff457816 */ /* 0x001fe20000000045 */
[----:B------:R-:W-:Y:S01]  /*4a70*/  IMAD R6, R6, R111, RZ ;  /* 0x0000006f06067224 */ /* 0x000fe200078e02ff */
[----:B------:R-:W-:Y:S01]  /*4a80*/  ISETP.GE.AND P1, PT, R67, UR17, PT ;  /* 0x0000001143007c0c */ /* 0x000fe2000bf26270 */
[----:B------:R-:W0:Y:S01]  /*4a90*/  LDC R111, c[0x0][0x238] ;  /* 0x00008e00ff6f7b82 */ /* 0x000e220000000800 */
[----:B------:R-:W-:Y:S02]  /*4aa0*/  SGXT.U32 R0, R0, 0x1 ;  /* 0x000000010000781a */ /* 0x000fe40000000000 */
[----:B------:R2:W3:Y:S02]  /*4ab0*/  @!P2 LDG.E.U8 R69, desc[UR18][R78.64] ;  /* 0x000000124e45a981 */ /* 0x0004e4000c1e1100 */
[----:B------:R-:W-:-:S02]  /*4ac0*/  LOP3.LUT R0, R0, 0x68, RZ, 0xfc, !PT ;  /* 0x0000006800007812 */ /* 0x000fc400078efcff */
[----:B------:R-:W-:Y:S02]  /*4ad0*/  LOP3.LUT R67, R87, 0x68, RZ, 0xfc, !PT ;  /* 0x0000006857437812 */ /* 0x000fe400078efcff */
[----:B------:R-:W-:Y:S02]  /*4ae0*/  PRMT R68, RZ, 0x7610, R68 ;  /* 0x00007610ff447816 */ /* 0x000fe40000000044 */
[----:B--2---:R-:W-:Y:S01]  /*4af0*/  IADD3 R78, P0, R6, R60, RZ ;  /* 0x0000003c064e7210 */ /* 0x004fe20007f1e0ff */
[----:B-1----:R-:W-:Y:S01]  /*4b00*/  IMAD R0, R0, R2, RZ ;  /* 0x0000000200007224 */ /* 0x002fe200078e02ff */
[----:B------:R-:W-:Y:S01]  /*4b10*/  ISETP.GE.AND P2, PT, R67, UR17, PT ;  /* 0x0000001143007c0c */ /* 0x000fe2000bf46270 */
[----:B------:R-:W1:Y:S01]  /*4b20*/  LDC R2, c[0x0][0x238] ;  /* 0x00008e00ff027b82 */ /* 0x000e620000000800 */
[----:B------:R-:W-:Y:S02]  /*4b30*/  LEA.HI.X.SX32 R79, R6, R65, 0x1, P0 ;  /* 0x00000041064f7211 */ /* 0x000fe400000f0eff */
[----:B------:R-:W-:-:S03]  /*4b40*/  SHF.R.U32.HI R6, RZ, 0x8, R125 ;  /* 0x00000008ff067819 */ /* 0x000fc6000001167d */
[----:B------:R2:W3:Y:S01]  /*4b50*/  @!P1 LDG.E.U8 R68, desc[UR18][R78.64] ;  /* 0x000000124e449981 */ /* 0x0004e2000c1e1100 */
[----:B------:R-:W-:Y:S02]  /*4b60*/  PRMT R67, RZ, 0x7610, R67 ;  /* 0x00007610ff437816 */ /* 0x000fe40000000043 */
[----:B------:R-:W-:Y:S02]  /*4b70*/  SGXT.U32 R6, R6, 0x1 ;  /* 0x000000010606781a */ /* 0x000fe40000000000 */
[----:B--2---:R-:W-:-:S04]  /*4b80*/  IADD3 R78, P0, R0, R60, RZ ;  /* 0x0000003c004e7210 */ /* 0x004fc80007f1e0ff */
[----:B------:R-:W-:Y:S02]  /*4b90*/  LEA.HI.X.SX32 R79, R0, R65, 0x1, P0 ;  /* 0x00000041004f7211 */ /* 0x000fe400000f0eff */
[----:B------:R-:W-:Y:S02]  /*4ba0*/  LOP3.LUT R6, R6, 0x6c, RZ, 0xfc, !PT ;  /* 0x0000006c06067812 */ /* 0x000fe400078efcff */
[----:B------:R-:W-:Y:S01]  /*4bb0*/  SHF.R.U32.HI R0, RZ, 0x8, R125 ;  /* 0x00000008ff007819 */ /* 0x000fe2000001167d */
[----:B------:R2:W3:Y:S02]  /*4bc0*/  @!P2 LDG.E.U8 R67, desc[UR18][R78.64] ;  /* 0x000000124e43a981 */ /* 0x0004e4000c1e1100 */
[----:B0-----:R-:W-:Y:S01]  /*4bd0*/  IMAD R6, R6, R111, RZ ;  /* 0x0000006f06067224 */ /* 0x001fe200078e02ff */
[----:B------:R-:W-:Y:S01]  /*4be0*/  SGXT.U32 R0, R0, 0x1 ;  /* 0x000000010000781a */ /* 0x000fe20000000000 */
[----:B------:R-:W0:Y:S01]  /*4bf0*/  LDC R111, c[0x0][0x238] ;  /* 0x00008e00ff6f7b82 */ /* 0x000e220000000800 */
[----:B--2---:R-:W-:-:S04]  /*4c00*/  LOP3.LUT R78, R87, 0x6c, RZ, 0xfc, !PT ;  /* 0x0000006c574e7812 */ /* 0x004fc800078efcff */
[----:B------:R-:W-:Y:S02]  /*4c10*/  ISETP.GE.AND P1, PT, R78, UR17, PT ;  /* 0x000000114e007c0c */ /* 0x000fe4000bf26270 */
[----:B------:R-:W-:Y:S02]  /*4c20*/  LOP3.LUT R79, R87, 0x70, RZ, 0xfc, !PT ;  /* 0x00000070574f7812 */ /* 0x000fe400078efcff */
[----:B------:R-:W-:Y:S02]  /*4c30*/  IADD3 R78, P0, R6, R60, RZ ;  /* 0x0000003c064e7210 */ /* 0x000fe40007f1e0ff */
[----:B------:R-:W-:Y:S02]  /*4c40*/  LOP3.LUT R0, R0, 0x70, RZ, 0xfc, !PT ;  /* 0x0000007000007812 */ /* 0x000fe400078efcff */
[----:B------:R-:W-:Y:S02]  /*4c50*/  ISETP.GE.AND P2, PT, R79, UR17, PT ;  /* 0x000000114f007c0c */ /* 0x000fe4000bf46270 */
[----:B------:R-:W-:Y:S01]  /*4c60*/  PRMT R82, RZ, 0x7610, R82 ;  /* 0x00007610ff527816 */ /* 0x000fe20000000052 */
[----:B-1----:R-:W-:Y:S01]  /*4c70*/  IMAD R0, R0, R2, RZ ;  /* 0x0000000200007224 */ /* 0x002fe200078e02ff */
[----:B------:R-:W-:-:S02]  /*4c80*/  LEA.HI.X.SX32 R79, R6, R65, 0x1, P0 ;  /* 0x00000041064f7211 */ /* 0x000fc400000f0eff */
[----:B------:R-:W-:Y:S01]  /*4c90*/  PRMT R83, RZ, 0x7610, R83 ;  /* 0x00007610ff537816 */ /* 0x000fe20000000053 */
[----:B------:R-:W-:Y:S01]  /*4ca0*/  STL [R1+0x9c], R124 ;  /* 0x00009c7c01007387 */ /* 0x000fe20000100800 */
[----:B------:R-:W-:Y:S01]  /*4cb0*/  SHF.R.U32.HI R6, RZ, 0x8, R125 ;  /* 0x00000008ff067819 */ /* 0x000fe2000001167d */
[----:B------:R-:W1:Y:S02]  /*4cc0*/  LDC R2, c[0x0][0x238] ;  /* 0x00008e00ff027b82 */ /* 0x000e640000000800 */
[----:B------:R2:W3:Y:S01]  /*4cd0*/  @!P1 LDG.E.U8 R82, desc[UR18][R78.64] ;  /* 0x000000124e529981 */ /* 0x0004e2000c1e1100 */
[----:B------:R-:W-:Y:S02]  /*4ce0*/  SGXT.U32 R6, R6, 0x1 ;  /* 0x000000010606781a */ /* 0x000fe40000000000 */
[----:B--2---:R-:W-:-:S04]  /*4cf0*/  IADD3 R78, P0, R0, R60, RZ ;  /* 0x0000003c004e7210 */ /* 0x004fc80007f1e0ff */
[----:B------:R-:W-:Y:S02]  /*4d00*/  LEA.HI.X.SX32 R79, R0, R65, 0x1, P0 ;  /* 0x00000041004f7211 */ /* 0x000fe400000f0eff */
[----:B------:R-:W-:-:S03]  /*4d10*/  LOP3.LUT R6, R6, 0x74, RZ, 0xfc, !PT ;  /* 0x0000007406067812 */ /* 0x000fc600078efcff */
[----:B------:R2:W3:Y:S02]  /*4d20*/  @!P2 LDG.E.U8 R83, desc[UR18][R78.64] ;  /* 0x000000124e53a981 */ /* 0x0004e4000c1e1100 */
[----:B0-----:R-:W-:Y:S01]  /*4d30*/  IMAD R6, R6, R111, RZ ;  /* 0x0000006f06067224 */ /* 0x001fe200078e02ff */
[----:B--2---:R-:W-:-:S04]  /*4d40*/  LOP3.LUT R78, R87, 0x74, RZ, 0xfc, !PT ;  /* 0x00000074574e7812 */ /* 0x004fc800078efcff */
[----:B------:R-:W-:Y:S02]  /*4d50*/  ISETP.GE.AND P1, PT, R78, UR17, PT ;  /* 0x000000114e007c0c */ /* 0x000fe4000bf26270 */
[----:B------:R-:W-:-:S04]  /*4d60*/  LOP3.LUT R78, R87, 0x78, RZ, 0xfc, !PT ;  /* 0x00000078574e7812 */ /* 0x000fc800078efcff */
[----:B------:R-:W-:Y:S02]  /*4d70*/  ISETP.GE.AND P2, PT, R78, UR17, PT ;  /* 0x000000114e007c0c */ /* 0x000fe4000bf46270 */
[----:B------:R-:W-:-:S04]  /*4d80*/  IADD3 R78, P0, R6, R60, RZ ;  /* 0x0000003c064e7210 */ /* 0x000fc80007f1e0ff */
[----:B------:R-:W-:Y:S02]  /*4d90*/  LEA.HI.X.SX32 R79, R6, R65, 0x1, P0 ;  /* 0x00000041064f7211 */ /* 0x000fe400000f0eff */
[----:B------:R-:W2:Y:S01]  /*4da0*/  LDL.LU R6, [R1+0x38] ;  /* 0x0000380001067983 */ /* 0x000ea20000300800 */
[----:B------:R-:W-:-:S04]  /*4db0*/  SHF.R.U32.HI R0, RZ, 0x8, R125 ;  /* 0x00000008ff007819 */ /* 0x000fc8000001167d */
[----:B------:R-:W-:-:S04]  /*4dc0*/  SGXT.U32 R0, R0, 0x1 ;  /* 0x000000010000781a */ /* 0x000fc80000000000 */
[----:B------:R-:W-:Y:S02]  /*4dd0*/  LOP3.LUT R0, R0, 0x78, RZ, 0xfc, !PT ;  /* 0x0000007800007812 */ /* 0x000fe400078efcff */
[----:B------:R-:W-:-:S03]  /*4de0*/  PRMT R85, RZ, 0x7610, R85 ;  /* 0x00007610ff557816 */ /* 0x000fc60000000055 */
[----:B-1----:R-:W-:Y:S02]  /*4df0*/  IMAD R0, R0, R2, RZ ;  /* 0x0000000200007224 */ /* 0x002fe400078e02ff */
[----:B------:R-:W0:Y:S01]  /*4e00*/  LDC R2, c[0x0][0x238] ;  /* 0x00008e00ff027b82 */ /* 0x000e220000000800 */
[----:B------:R1:W3:Y:S01]  /*4e10*/  @!P1 LDG.E.U8 R85, desc[UR18][R78.64] ;  /* 0x000000124e559981 */ /* 0x0002e2000c1e1100 */
[----:B------:R-:W-:Y:S01]  /*4e20*/  PRMT R86, RZ, 0x7610, R86 ;  /* 0x00007610ff567816 */ /* 0x000fe20000000056 */
[----:B------:R-:W-:Y:S01]  /*4e30*/  IMAD.SHL.U32 R111, R3, 0x10, RZ ;  /* 0x00000010036f7824 */ /* 0x000fe200078e00ff */
[----:B-1----:R-:W-:-:S04]  /*4e40*/  IADD3 R78, P0, R0, R60, RZ ;  /* 0x0000003c004e7210 */ /* 0x002fc80007f1e0ff */
[----:B------:R-:W-:Y:S02]  /*4e50*/  LEA.HI.X.SX32 R79, R0, R65, 0x1, P0 ;  /* 0x00000041004f7211 */ /* 0x000fe400000f0eff */
[----:B------:R-:W-:Y:S02]  /*4e60*/  SHF.R.U32.HI R0, RZ, 0x8, R118 ;  /* 0x00000008ff007819 */ /* 0x000fe40000011676 */
[----:B------:R-:W-:Y:S01]  /*4e70*/  LOP3.LUT R111, R111, 0x70, RZ, 0xc0, !PT ;  /* 0x000000706f6f7812 */ /* 0x000fe200078ec0ff */
[----:B------:R1:W3:Y:S01]  /*4e80*/  @!P2 LDG.E.U8 R86, desc[UR18][R78.64] ;  /* 0x000000124e56a981 */ /* 0x0002e2000c1e1100 */
[----:B------:R-:W-:-:S04]  /*4e90*/  SGXT.U32 R0, R0, 0x1 ;  /* 0x000000010000781a */ /* 0x000fc80000000000 */
[----:B------:R-:W-:Y:S02]  /*4ea0*/  LOP3.LUT R0, R0, 0x7c, RZ, 0xfc, !PT ;  /* 0x0000007c00007812 */ /* 0x000fe400078efcff */
[----:B-1----:R-:W-:-:S03]  /*4eb0*/  LOP3.LUT R78, R3, 0xff, RZ, 0xc0, !PT ;  /* 0x000000ff034e7812 */ /* 0x002fc600078ec0ff */
[----:B0-----:R-:W-:Y:S02]  /*4ec0*/  IMAD R0, R0, R2, RZ ;  /* 0x0000000200007224 */ /* 0x001fe400078e02ff */
[----:B------:R-:W-:Y:S01]  /*4ed0*/  IMAD R111, R78, 0x80, R111 ;  /* 0x000000804e6f7824 */ /* 0x000fe200078e026f */
[----:B------:R-:W-:-:S04]  /*4ee0*/  LOP3.LUT R78, R87, 0x7c, RZ, 0xfc, !PT ;  /* 0x0000007c574e7812 */ /* 0x000fc800078efcff */
[----:B------:R-:W-:Y:S02]  /*4ef0*/  ISETP.GE.AND P1, PT, R78, UR17, PT ;  /* 0x000000114e007c0c */ /* 0x000fe4000bf26270 */
[C---:B------:R-:W-:Y:S02]  /*4f00*/  IADD3 R78, P0, R0.reuse, R60, RZ ;  /* 0x0000003c004e7210 */ /* 0x040fe40007f1e0ff */
[----:B------:R-:W-:Y:S02]  /*4f10*/  LOP3.LUT R111, R111, R87, RZ, 0xfc, !PT ;  /* 0x000000576f6f7212 */ /* 0x000fe400078efcff */
[----:B------:R-:W-:Y:S02]  /*4f20*/  PRMT R87, RZ, 0x7610, R87 ;  /* 0x00007610ff577816 */ /* 0x000fe40000000057 */
[----:B------:R-:W-:Y:S02]  /*4f30*/  LEA.HI.X.SX32 R79, R0, R65, 0x1, P0 ;  /* 0x00000041004f7211 */ /* 0x000fe400000f0eff */
[----:B------:R-:W-:-:S02]  /*4f40*/  SHF.R.S32.HI R125, RZ, 0x1f, R66 ;  /* 0x0000001fff7d7819 */ /* 0x000fc40000011442 */
[----:B------:R-:W-:Y:S01]  /*4f50*/  PRMT R113, RZ, 0x7610, R113 ;  /* 0x00007610ff717816 */ /* 0x000fe20000000071 */
[----:B------:R0:W3:Y:S01]  /*4f60*/  @!P1 LDG.E.U8 R87, desc[UR18][R78.64] ;  /* 0x000000124e579981 */ /* 0x0000e2000c1e1100 */
[----:B------:R-:W-:Y:S01]  /*4f70*/  BAR.SYNC.DEFER_BLOCKING 0x0 ;  /* 0x0000000000007b1d */ /* 0x000fe20000010000 */
[C---:B0-----:R-:W-:Y:S02]  /*4f80*/  LOP3.LUT R78, R3.reuse, 0x7f, RZ, 0xc0, !PT ;  /* 0x0000007f034e7812 */ /* 0x041fe400078ec0ff */
[----:B------:R-:W-:Y:S02]  /*4f90*/  PRMT R115, RZ, 0x7610, R115 ;  /* 0x00007610ff737816 */ /* 0x000fe40000000073 */
[----:B------:R-:W-:Y:S01]  /*4fa0*/  PRMT R117, RZ, 0x7610, R117 ;  /* 0x00007610ff757816 */ /* 0x000fe20000000075 */
[----:B------:R-:W-:Y:S01]  /*4fb0*/  IMAD.SHL.U32 R118, R3, 0x10, RZ ;  /* 0x0000001003767824 */ /* 0x000fe200078e00ff */
[----:B------:R-:W-:Y:S01]  /*4fc0*/  ISETP.GE.AND P0, PT, R78, UR17, PT ;  /* 0x000000114e007c0c */ /* 0x000fe2000bf06270 */
[----:B------:R-:W5:Y:S01]  /*4fd0*/  LDL.LU R0, [R1+0x2c] ;  /* 0x00002c0001007983 */ /* 0x000f620000300800 */
[----:B------:R-:W-:-:S03]  /*4fe0*/  IADD3 R78, P1, R66, R13, RZ ;  /* 0x0000000d424e7210 */ /* 0x000fc60007f3e0ff */
[----:B------:R0:W-:Y:S02]  /*4ff0*/  STS.U8 [R111+UR16+0x2], R88 ;  /* 0x000002586f007988 */ /* 0x0001e40008000010 */
[----:B------:R-:W-:Y:S02]  /*5000*/  IMAD.X R79, R125, 0x1, R58, P1 ;  /* 0x000000017d4f7824 */ /* 0x000fe400008e063a */
[----:B------:R1:W-:Y:S04]  /*5010*/  STS.U8 [R111+UR16+0xe], R80 ;  /* 0x00000e506f007988 */ /* 0x0003e80008000010 */
[----:B------:R1:W-:Y:S01]  /*5020*/  STS.U8 [R111+UR16], R89 ;  /* 0x000000596f007988 */ /* 0x0003e20008000010 */
[----:B0-----:R-:W-:-:S03]  /*5030*/  PRMT R88, RZ, 0x7610, R88 ;  /* 0x00007610ff587816 */ /* 0x001fc60000000058 */
[----:B------:R0:W-:Y:S01]  /*5040*/  STS.U8 [R111+UR16+0xc], R81 ;  /* 0x00000c516f007988 */ /* 0x0001e20008000010 */
[----:B-1----:R-:W-:-:S03]  /*5050*/  IADD3 R80, P1, R66, R15, RZ ;  /* 0x0000000f42507210 */ /* 0x002fc60007f3e0ff */
[----:B------:R1:W3:Y:S01]  /*5060*/  @!P0 LDG.E.U8 R88, desc[UR18][R78.64] ;  /* 0x000000124e588981 */ /* 0x0002e2000c1e1100 */
[----:B------:R-:W-:-:S03]  /*5070*/  PRMT R89, RZ, 0x7610, R89 ;  /* 0x00007610ff597816 */ /* 0x000fc60000000059 */
[----:B------:R4:W-:Y:S01]  /*5080*/  STS.U8 [R111+UR16+0x4], R90 ;  /* 0x0000045a6f007988 */ /* 0x0009e20008000010 */
[----:B0-----:R-:W-:-:S03]  /*5090*/  IMAD.X R81, R125, 0x1, R59, P1 ;  /* 0x000000017d517824 */ /* 0x001fc600008e063b */
[----:B------:R0:W-:Y:S01]  /*50a0*/  STS.U8 [R111+UR16+0x8], R91 ;  /* 0x0000085b6f007988 */ /* 0x0001e20008000010 */
[----:B-1----:R-:W-:-:S03]  /*50b0*/  IADD3 R78, P1, R66, R17, RZ ;  /* 0x00000011424e7210 */ /* 0x002fc60007f3e0ff */
[----:B------:R1:W3:Y:S02]  /*50c0*/  @!P0 LDG.E.U8 R89, desc[UR18][R80.64] ;  /* 0x0000001250598981 */ /* 0x0002e4000c1e1100 */
[----:B------:R-:W-:Y:S02]  /*50d0*/  IMAD.X R79, R125, 0x1, R61, P1 ;  /* 0x000000017d4f7824 */ /* 0x000fe400008e063d */
[----:B------:R0:W-:Y:S04]  /*50e0*/  STS.U8 [R111+UR16+0x6], R92 ;  /* 0x0000065c6f007988 */ /* 0x0001e80008000010 */
[----:B------:R0:W-:Y:S01]  /*50f0*/  STS.U8 [R111+UR16+0xa], R93 ;  /* 0x00000a5d6f007988 */ /* 0x0001e20008000010 */
[----:B-1----:R-:W-:Y:S02]  /*5100*/  PRMT R80, RZ, 0x7610, R80 ;  /* 0x00007610ff507816 */ /* 0x002fe40000000050 */
[----:B------:R-:W-:Y:S01]  /*5110*/  LOP3.LUT R118, R118, 0x70, RZ, 0xc0, !PT ;  /* 0x0000007076767812 */ /* 0x000fe200078ec0ff */
[----:B------:R-:W3:Y:S04]  /*5120*/  LDL.LU R2, [R1+0x28] ;  /* 0x0000280001027983 */ /* 0x000ee80000300800 */
[----:B------:R1:W3:Y:S01]  /*5130*/  @!P0 LDG.E.U8 R80, desc[UR18][R78.64] ;  /* 0x000000124e508981 */ /* 0x0002e2000c1e1100 */
[----:B------:R-:W-:-:S02]  /*5140*/  PRMT R81, RZ, 0x7610, R81 ;  /* 0x00007610ff517816 */ /* 0x000fc40000000051 */
[----:B-1----:R-:W-:-:S05]  /*5150*/  IADD3 R78, P1, R66, R19, RZ ;  /* 0x00000013424e7210 */ /* 0x002fca0007f3e0ff */
[----:B------:R-:W-:-:S05]  /*5160*/  IMAD.X R79, R125, 0x1, R5, P1 ;  /* 0x000000017d4f7824 */ /* 0x000fca00008e0605 */
[----:B------:R1:W3:Y:S01]  /*5170*/  @!P0 LDG.E.U8 R81, desc[UR18][R78.64] ;  /* 0x000000124e518981 */ /* 0x0002e2000c1e1100 */
[----:B----4-:R-:W-:Y:S02]  /*5180*/  PRMT R90, RZ, 0x7610, R90 ;  /* 0x00007610ff5a7816 */ /* 0x010fe4000000005a */
[----:B-1----:R-:W-:-:S05]  /*5190*/  IADD3 R78, P1, R66, R21, RZ ;  /* 0x00000015424e7210 */ /* 0x002fca0007f3e0ff */
[----:B------:R-:W-:-:S05]  /*51a0*/  IMAD.X R79, R125, 0x1, R62, P1 ;  /* 0x000000017d4f7824 */ /* 0x000fca00008e063e */
[----:B------:R1:W4:Y:S01]  /*51b0*/  @!P0 LDG.E.U8 R90, desc[UR18][R78.64] ;  /* 0x000000124e5a8981 */ /* 0x000322000c1e1100 */
[----:B0-----:R-:W-:Y:S02]  /*51c0*/  PRMT R91, RZ, 0x7610, R91 ;  /* 0x00007610ff5b7816 */ /* 0x001fe4000000005b */
[----:B-1----:R-:W-:-:S05]  /*51d0*/  IADD3 R78, P1, R66, R23, RZ ;  /* 0x00000017424e7210 */ /* 0x002fca0007f3e0ff */
[----:B------:R-:W-:-:S05]  /*51e0*/  IMAD.X R79, R125, 0x1, R63, P1 ;  /* 0x000000017d4f7824 */ /* 0x000fca00008e063f */
[----:B------:R0:W4:Y:S01]  /*51f0*/  @!P0 LDG.E.U8 R91, desc[UR18][R78.64] ;  /* 0x000000124e5b8981 */ /* 0x000122000c1e1100 */
[----:B------:R-:W-:Y:S02]  /*5200*/  PRMT R92, RZ, 0x7610, R92 ;  /* 0x00007610ff5c7816 */ /* 0x000fe4000000005c */
[----:B0-----:R-:W-:-:S05]  /*5210*/  IADD3 R78, P1, R66, R114, RZ ;  /* 0x00000072424e7210 */ /* 0x001fca0007f3e0ff */
        /* <DEDUP_REMOVED lines=9> */
[----:B------:R0:W4:Y:S02]  /*52b0*/  @!P0 LDG.E.U8 R111, desc[UR18][R78.64] ;  /* 0x000000124e6f8981 */ /* 0x000124000c1e1100 */
        /* <DEDUP_REMOVED lines=9> */
[----:B0-----:R-:W-:-:S05]  /*5350*/  LOP3.LUT R78, R3, 0xff, RZ, 0xc0, !PT ;  /* 0x000000ff034e7812 */ /* 0x001fca00078ec0ff */
[----:B------:R-:W-:Y:S01]  /*5360*/  IMAD R118, R78, 0x80, R118 ;  /* 0x000000804e767824 */ /* 0x000fe200078e0276 */
[----:B------:R-:W-:Y:S02]  /*5370*/  SHF.R.U32.HI R78, RZ, 0x8, R3 ;  /* 0x00000008ff4e7819 */ /* 0x000fe40000011603 */
[----:B------:R-:W-:Y:S01]  /*5380*/  PRMT R119, RZ, 0x7610, R119 ;  /* 0x00007610ff777816 */ /* 0x000fe20000000077 */
[----:B------:R-:W4:Y:S01]  /*5390*/  LDL.LU R3, [R1+0x20] ;  /* 0x0000200001037983 */ /* 0x000f220000300800 */
[----:B------:R-:W-:-:S04]  /*53a0*/  SGXT.U32 R78, R78, 0x1 ;  /* 0x000000014e4e781a */ /* 0x000fc80000000000 */
[----:B------:R-:W-:Y:S02]  /*53b0*/  LOP3.LUT R118, R118, R78, RZ, 0xfc, !PT ;  /* 0x0000004e76767212 */ /* 0x000fe400078efcff */
[----:B------:R-:W-:-:S05]  /*53c0*/  IADD3 R78, P1, R66, R9, RZ ;  /* 0x00000009424e7210 */ /* 0x000fca0007f3e0ff */
[----:B------:R-:W-:Y:S01]  /*53d0*/  IMAD.X R79, R125, 0x1, R20, P1 ;  /* 0x000000017d4f7824 */ /* 0x000fe200008e0614 */
[----:B------:R-:W-:-:S04]  /*53e0*/  LOP3.LUT R124, R118, 0x10, RZ, 0x3c, !PT ;  /* 0x00000010767c7812 */ /* 0x000fc800078e3cff */
[----:B------:R0:W4:Y:S04]  /*53f0*/  @!P0 LDG.E.U8 R119, desc[UR18][R78.64] ;  /* 0x000000124e778981 */ /* 0x000128000c1e1100 */
[----:B------:R1:W-:Y:S01]  /*5400*/  STS.U8 [R124+UR16], R84 ;  /* 0x000000547c007988 */ /* 0x0003e20008000010 */
[----:B0-----:R-:W-:Y:S02]  /*5410*/  IADD3 R78, P1, R66, R8, RZ ;  /* 0x00000008424e7210 */ /* 0x001fe40007f3e0ff */
[----:B-1----:R-:W-:-:S03]  /*5420*/  PRMT R84, RZ, 0x7610, R84 ;  /* 0x00007610ff547816 */ /* 0x002fc60000000054 */
[----:B------:R-:W-:Y:S01]  /*5430*/  IMAD.X R79, R125, 0x1, R18, P1 ;  /* 0x000000017d4f7824 */ /* 0x000fe200008e0612 */
[----:B------:R0:W-:Y:S04]  /*5440*/  STS.U8 [R124+UR16+0x2], R122 ;  /* 0x0000027a7c007988 */ /* 0x0001e80008000010 */
[----:B------:R1:W4:Y:S01]  /*5450*/  @!P0 LDG.E.U8 R84, desc[UR18][R78.64] ;  /* 0x000000124e548981 */ /* 0x000322000c1e1100 */
[----:B0-----:R-:W-:Y:S02]  /*5460*/  PRMT R122, RZ, 0x7610, R122 ;  /* 0x00007610ff7a7816 */ /* 0x001fe4000000007a */
[----:B-1----:R-:W-:-:S05]  /*5470*/  IADD3 R78, P1, R66, R7, RZ ;  /* 0x00000007424e7210 */ /* 0x002fca0007f3e0ff */
[----:B------:R-:W-:-:S05]  /*5480*/  IMAD.X R79, R125, 0x1, R16, P1 ;  /* 0x000000017d4f7824 */ /* 0x000fca00008e0610 */
[----:B------:R0:W4:Y:S02]  /*5490*/  @!P0 LDG.E.U8 R122, desc[UR18][R78.64] ;  /* 0x000000124e7a8981 */ /* 0x000124000c1e1100 */
[----:B0-----:R-:W-:Y:S02]  /*54a0*/  IADD3 R78, P1, R66, R4, RZ ;  /* 0x00000004424e7210 */ /* 0x001fe40007f3e0ff */
[----:B------:R0:W-:Y:S03]  /*54b0*/  STS.U8 [R124+UR16+0x4], R105 ;  /* 0x000004697c007988 */ /* 0x0001e60008000010 */
[----:B------:R-:W-:Y:S01]  /*54c0*/  IMAD.X R79, R125, 0x1, R14, P1 ;  /* 0x000000017d4f7824 */ /* 0x000fe200008e060e */
[----:B------:R-:W-:Y:S02]  /*54d0*/  PRMT R125, RZ, 0x7610, R125 ;  /* 0x00007610ff7d7816 */ /* 0x000fe4000000007d */
[----:B0-----:R-:W-:-:S04]  /*54e0*/  LOP3.LUT R105, R118, 0x10, RZ, 0x3c, !PT ;  /* 0x0000001076697812 */ /* 0x001fc800078e3cff */
[----:B------:R0:W4:Y:S04]  /*54f0*/  @!P0 LDG.E.U8 R125, desc[UR18][R78.64] ;  /* 0x000000124e7d8981 */ /* 0x000128000c1e1100 */
[----:B--2---:R1:W-:Y:S04]  /*5500*/  STS.U8 [R105+UR16+0x6], R6 ;  /* 0x0000060669007988 */ /* 0x0043e80008000010 */
[----:B------:R-:W2:Y:S04]  /*5510*/  LDL.LU R79, [R1+0x30] ;  /* 0x00003000014f7983 */ /* 0x000ea80000300800 */
[----:B------:R-:W4:Y:S04]  /*5520*/  LDL.LU R78, [R1+0x24] ;  /* 0x00002400014e7983 */ /* 0x000f280000300800 */
[----:B------:R-:W4:Y:S04]  /*5530*/  LDL.LU R124, [R1+0x9c] ;  /* 0x00009c00017c7983 */ /* 0x000f280000300800 */
[----:B-1----:R-:W4:Y:S04]  /*5540*/  LDL.LU R6, [R1+0x98] ;  /* 0x0000980001067983 */ /* 0x002f280000300800 */
[----:B------:R1:W-:Y:S04]  /*5550*/  STS.U8 [R105+UR16+0x8], R103 ;  /* 0x0000086769007988 */ /* 0x0003e80008000010 */
[----:B-1----:R-:W5:Y:S04]  /*5560*/  LDL.LU R103, [R1+0x34] ;  /* 0x0000340001677983 */ /* 0x002f680000300800 */
[----:B-----5:R1:W-:Y:S04]  /*5570*/  STS.U8 [R105+UR16+0xa], R103 ;  /* 0x00000a6769007988 */ /* 0x0203e80008000010 */
[----:B------:R5:W-:Y:S04]  /*5580*/  STS.U8 [R105+UR16+0xc], R102 ;  /* 0x00000c6669007988 */ /* 0x000be80008000010 */
[----:B--2---:R0:W-:Y:S04]  /*5590*/  STS.U8 [R105+UR16+0xe], R79 ;  /* 0x00000e4f69007988 */ /* 0x0041e80008000010 */
[----:B-1----:R-:W2:Y:S04]  /*55a0*/  LDL.LU R103, [R1+0x4] ;  /* 0x0000040001677983 */ /* 0x002ea80000300800 */
[----:B-----5:R-:W5:Y:S01]  /*55b0*/  LDL.LU R102, [R1+0x8] ;  /* 0x0000080001667983 */ /* 0x020f620000300800 */
[----:B0-----:R-:W-:-:S03]  /*55c0*/  LOP3.LUT R79, R118, 0x20, RZ, 0x3c, !PT ;  /* 0x00000020764f7812 */ /* 0x001fc600078e3cff */
[----:B------:R-:W2:Y:S04]  /*55d0*/  LDL.LU R105, [R1] ;  /* 0x0000000001697983 */ /* 0x000ea80000300800 */
[----:B------:R0:W-:Y:S04]  /*55e0*/  STS.U8 [R79+UR16], R101 ;  /* 0x000000654f007988 */ /* 0x0001e80008000010 */
[----:B------:R1:W-:Y:S04]  /*55f0*/  STS.U8 [R79+UR16+0x2], R0 ;  /* 0x000002004f007988 */ /* 0x0003e80008000010 */
[----:B------:R3:W-:Y:S04]  /*5600*/  STS.U8 [R79+UR16+0x4], R100 ;  /* 0x000004644f007988 */ /* 0x0007e80008000010 */
[----:B0-----:R-:W5:Y:S04]  /*5610*/  LDL.LU R101, [R1+0xc] ;  /* 0x00000c0001657983 */ /* 0x001f680000300800 */
[----:B-1----:R-:W2:Y:S04]  /*5620*/  LDL.LU R0, [R1+0x94] ;  /* 0x0000940001007983 */ /* 0x002ea80000300800 */
[----:B---3--:R-:W3:Y:S04]  /*5630*/  LDL.LU R100, [R1+0x10] ;  /* 0x0000100001647983 */ /* 0x008ee80000300800 */
[----:B------:R0:W-:Y:S04]  /*5640*/  STS.U8 [R79+UR16+0x6], R2 ;  /* 0x000006024f007988 */ /* 0x0001e80008000010 */
[----:B------:R1:W-:Y:S04]  /*5650*/  STS.U8 [R79+UR16+0x8], R99 ;  /* 0x000008634f007988 */ /* 0x0003e80008000010 */
[----:B------:R4:W-:Y:S04]  /*5660*/  STS.U8 [R79+UR16+0xc], R98 ;  /* 0x00000c624f007988 */ /* 0x0009e80008000010 */
[----:B0-----:R-:W5:Y:S04]  /*5670*/  LDL.LU R2, [R1+0x90] ;  /* 0x0000900001027983 */ /* 0x001f680000300800 */
[----:B-1----:R-:W2:Y:S04]  /*5680*/  LDL.LU R99, [R1+0x14] ;  /* 0x0000140001637983 */ /* 0x002ea80000300800 */
[----:B----4-:R-:W4:Y:S04]  /*5690*/  LDL.LU R98, [R1+0x18] ;  /* 0x0000180001627983 */ /* 0x010f280000300800 */
[----:B------:R0:W-:Y:S04]  /*56a0*/  STS.U8 [R79+UR16+0xe], R3 ;  /* 0x00000e034f007988 */ /* 0x0001e80008000010 */
[----:B0-----:R-:W3:Y:S04]  /*56b0*/  LDL.LU R3, [R1+0x8c] ;  /* 0x00008c0001037983 */ /* 0x001ee80000300800 */
[----:B------:R0:W-:Y:S04]  /*56c0*/  STS.U8 [R79+UR16+0xa], R78 ;  /* 0x00000a4e4f007988 */ /* 0x0001e80008000010 */
[----:B0-----:R-:W5:Y:S01]  /*56d0*/  LDL.LU R79, [R1+0x1c] ;  /* 0x00001c00014f7983 */ /* 0x001f620000300800 */
[----:B------:R-:W-:-:S02]  /*56e0*/  LOP3.LUT R78, R118, 0x30, RZ, 0x3c, !PT ;  /* 0x00000030764e7812 */ /* 0x000fc400078e3cff */
[----:B------:R-:W-:-:S03]  /*56f0*/  LOP3.LUT R118, R118, 0x40, RZ, 0x3c, !PT ;  /* 0x0000004076767812 */ /* 0x000fc600078e3cff */
[----:B---3--:R0:W-:Y:S04]  /*5700*/  STS.U8 [R78+UR16+0xa], R3 ;  /* 0x00000a034e007988 */ /* 0x0081e80008000010 */
[----:B0-----:R-:W3:Y:S04]  /*5710*/  LDL.LU R3, [R1+0x88] ;  /* 0x0000880001037983 */ /* 0x001ee80000300800 */
[----:B------:R-:W-:Y:S04]  /*5720*/  STS.U8 [R78+UR16], R97 ;  /* 0x000000614e007988 */ /* 0x000fe80008000010 */
[----:B-----5:R-:W-:Y:S04]  /*5730*/  STS.U8 [R78+UR16+0x2], R79 ;  /* 0x0000024f4e007988 */ /* 0x020fe80008000010 */
[----:B------:R-:W-:Y:S04]  /*5740*/  STS.U8 [R78+UR16+0x4], R96 ;  /* 0x000004604e007988 */ /* 0x000fe80008000010 */
[----:B----4-:R-:W-:Y:S04]  /*5750*/  STS.U8 [R78+UR16+0x6], R98 ;  /* 0x000006624e007988 */ /* 0x010fe80008000010 */
[----:B------:R-:W-:Y:S04]  /*5760*/  STS.U8 [R78+UR16+0x8], R95 ;  /* 0x0000085f4e007988 */ /* 0x000fe80008000010 */
[----:B------:R-:W-:Y:S04]  /*5770*/  STS.U8 [R78+UR16+0xc], R94 ;  /* 0x00000c5e4e007988 */ /* 0x000fe80008000010 */
[----:B--2---:R-:W-:Y:S04]  /*5780*/  STS.U8 [R78+UR16+0xe], R99 ;  /* 0x00000e634e007988 */ /* 0x004fe80008000010 */
[----:B------:R0:W-:Y:S04]  /*5790*/  STS.U8 [R118+UR16+0xe], R2 ;  /* 0x00000e0276007988 */ /* 0x0001e80008000010 */
[----:B0-----:R-:W2:Y:S04]  /*57a0*/  LDL.LU R2, [R1+0x84] ;  /* 0x0000840001027983 */ /* 0x001ea80000300800 */
[----:B------:R-:W-:Y:S04]  /*57b0*/  STS.U8 [R118+UR16], R77 ;  /* 0x0000004d76007988 */ /* 0x000fe80008000010 */
[----:B------:R-:W-:Y:S04]  /*57c0*/  STS.U8 [R118+UR16+0x2], R100 ;  /* 0x0000026476007988 */ /* 0x000fe80008000010 */
[----:B------:R-:W-:Y:S04]  /*57d0*/  STS.U8 [R118+UR16+0x4], R76 ;  /* 0x0000044c76007988 */ /* 0x000fe80008000010 */
[----:B------:R-:W-:Y:S04]  /*57e0*/  STS.U8 [R118+UR16+0x6], R101 ;  /* 0x0000066576007988 */ /* 0x000fe80008000010 */
[----:B------:R-:W-:Y:S04]  /*57f0*/  STS.U8 [R118+UR16+0x8], R75 ;  /* 0x0000084b76007988 */ /* 0x000fe80008000010 */
[----:B------:R-:W-:Y:S04]  /*5800*/  STS.U8 [R118+UR16+0xa], R102 ;  /* 0x00000a6676007988 */ /* 0x000fe80008000010 */
[----:B------:R-:W-:Y:S04]  /*5810*/  STS.U8 [R118+UR16+0xc], R74 ;  /* 0x00000c4a76007988 */ /* 0x000fe80008000010 */
[----:B---3--:R0:W-:Y:S04]  /*5820*/  STS.U8 [R3+UR16+0xa], R0 ;  /* 0x00000a0003007988 */ /* 0x0081e80008000010 */
[----:B0-----:R-:W3:Y:S04]  /*5830*/  LDL.LU R0, [R1+0x80] ;  /* 0x0000800001007983 */ /* 0x001ee80000300800 */
[----:B------:R0:W-:Y:S02]  /*5840*/  STS.U8 [R3+UR16+0x6], R105 ;  /* 0x0000066903007988 */ /* 0x0001e40008000010 */
[----:B0-----:R-:W0:Y:S02]  /*5850*/  S2R R105, SR_TID.X ;  /* 0x0000000000697919 */ /* 0x001e240000002100 */
[----:B------:R-:W-:Y:S04]  /*5860*/  STS.U8 [R3+UR16], R73 ;  /* 0x0000004903007988 */ /* 0x000fe80008000010 */
[----:B------:R-:W-:Y:S04]  /*5870*/  STS.U8 [R3+UR16+0x2], R103 ;  /* 0x0000026703007988 */ /* 0x000fe80008000010 */
[----:B------:R-:W-:Y:S04]  /*5880*/  STS.U8 [R3+UR16+0x4], R72 ;  /* 0x0000044803007988 */ /* 0x000fe80008000010 */
[----:B------:R-:W-:Y:S04]  /*5890*/  STS.U8 [R3+UR16+0x8], R71 ;  /* 0x0000084703007988 */ /* 0x000fe80008000010 */
[----:B------:R-:W-:Y:S04]  /*58a0*/  STS.U8 [R3+UR16+0xc], R70 ;  /* 0x00000c4603007988 */ /* 0x000fe80008000010 */
[----:B------:R1:W-:Y:S04]  /*58b0*/  STS.U8 [R3+UR16+0xe], R6 ;  /* 0x00000e0603007988 */ /* 0x0003e80008000010 */
[----:B--2---:R0:W-:Y:S01]  /*58c0*/  STS.U8 [R2+UR16+0x8], R67 ;  /* 0x0000084302007988 */ /* 0x0041e20008000010 */
[----:B------:R-:W-:-:S03]  /*58d0*/  USHF.L.U32 UR4, UR24, 0x7, URZ ;  /* 0x0000000718047899 */ /* 0x000fc6000800063f */
[----:B-1----:R-:W2:Y:S01]  /*58e0*/  LDL.LU R6, [R1+0x7c] ;  /* 0x00007c0001067983 */ /* 0x002ea20000300800 */
[----:B0-----:R-:W-:-:S04]  /*58f0*/  LOP3.LUT R67, R105, 0x180, RZ, 0xc0, !PT ;  /* 0x0000018069437812 */ /* 0x001fc800078ec0ff */
[----:B------:R-:W-:Y:S01]  /*5900*/  SHF.R.U32.HI R67, RZ, 0x3, R67 ;  /* 0x00000003ff437819 */ /* 0x000fe20000011643 */
[----:B------:R0:W-:Y:S03]  /*5910*/  STS.U8 [R2+UR16+0x4], R68 ;  /* 0x0000044402007988 */ /* 0x0001e60008000010 */
[----:B------:R-:W-:Y:S01]  /*5920*/  LOP3.LUT R67, R67, 0x1ff, R105, 0x78, !PT ;  /* 0x000001ff43437812 */ /* 0x000fe200078e7869 */
[----:B------:R1:W-:Y:S04]  /*5930*/  STS.U8 [R2+UR16], R69 ;  /* 0x0000004502007988 */ /* 0x0003e80008000010 */
[----:B------:R4:W-:Y:S01]  /*5940*/  STS.U8 [R2+UR16+0x2], R124 ;  /* 0x0000027c02007988 */ /* 0x0009e20008000010 */
[----:B0-----:R-:W-:-:S03]  /*5950*/  LOP3.LUT R68, R67, 0x40, RZ, 0x3c, !PT ;  /* 0x0000004043447812 */ /* 0x001fc600078e3cff */
[----:B------:R4:W-:Y:S04]  /*5960*/  STS.U8 [R2+UR16+0x6], R123 ;  /* 0x0000067b02007988 */ /* 0x0009e80008000010 */
[----:B------:R4:W-:Y:S04]  /*5970*/  STS.U8 [R2+UR16+0xa], R121 ;  /* 0x00000a7902007988 */ /* 0x0009e80008000010 */
[----:B------:R4:W-:Y:S04]  /*5980*/  STS.U8 [R2+UR16+0xc], R82 ;  /* 0x00000c5202007988 */ /* 0x0009e80008000010 */
[----:B------:R4:W-:Y:S01]  /*5990*/  STS.U8 [R2+UR16+0xe], R112 ;  /* 0x00000e7002007988 */ /* 0x0009e20008000010 */
[----:B------:R-:W-:Y:S01]  /*59a0*/  ULOP3.LUT UR4, UR4, 0x600, URZ, 0xc0, !UPT ;  /* 0x0000060004047892 */ /* 0x000fe2000f8ec03f */
[----:B-1----:R-:W0:Y:S03]  /*59b0*/  LDC R69, c[0x0][0x238] ;  /* 0x00008e00ff457b82 */ /* 0x002e260000000800 */
[----:B------:R-:W-:-:S04]  /*59c0*/  ULEA.HI UR4, UR16, UR4, URZ, 0x1c ;  /* 0x0000000410047291 */ /* 0x000fc8000f8fe03f */
[----:B------:R-:W-:Y:S01]  /*59d0*/  ULOP3.LUT UR12, UR4, 0x3fff, URZ, 0xc0, !UPT ;  /* 0x00003fff040c7892 */ /* 0x000fe2000f8ec03f */
[----:B------:R-:W-:Y:S01]  /*59e0*/  UMOV UR15, 0x40000040 ;  /* 0x40000040000f7882 */ /* 0x000fe20000000000 */
[----:B------:R-:W-:Y:S01]  /*59f0*/  UMOV UR13, 0x40000040 ;  /* 0x40000040000d7882 */ /* 0x000fe20000000000 */
[----:B------:R-:W-:Y:S01]  /*5a00*/  UMOV UR4, URZ ;  /* 0x0000003f00047c82 */ /* 0x000fe20008000000 */
[----:B---3--:R4:W-:Y:S04]  /*5a10*/  STS.U8 [R0+UR16], R83 ;  /* 0x0000005300007988 */ /* 0x0089e80008000010 */
[----:B------:R4:W-:Y:S04]  /*5a20*/  STS.U8 [R0+UR16+0x2], R110 ;  /* 0x0000026e00007988 */ /* 0x0009e80008000010 */
        /* <DEDUP_REMOVED lines=21> */
[----:B------:R4:W-:Y:S01]  /*5b80*/  STS.U8 [R68+UR16+0x9e00], R125 ;  /* 0x009e007d44007988 */ /* 0x0009e20008000010 */
[----:B------:R1:W-:Y:S06]  /*5b90*/  MEMBAR.ALL.CTA ;  /* 0x0000000000007992 */ /* 0x0003ec0000008000 */
[----:B-1----:R-:W1:Y:S02]  /*5ba0*/  FENCE.VIEW.ASYNC.S ;  /* 0x00000000000073c6 */ /* 0x002e640000000000 */
[----:B-1----:R-:W-:Y:S06]  /*5bb0*/  BAR.SYNC.DEFER_BLOCKING 0x0 ;  /* 0x0000000000007b1d */ /* 0x002fec0000010000 */
[----:B------:R-:W-:-:S06]  /*5bc0*/  WARPGROUP.ARRIVE ;  /* 0x00000000000079c5 */ /* 0x000fcc0000000000 */
[----:B------:R-:W-:Y:S01]  /*5bd0*/  QGMMA.64x64x32.F32.E5M2.E5M2 R24, gdesc[UR12], R24 ;  /* 0x00e000000c1879f3 */ /* 0x000fe20008703818 */
[----:B------:R-:W-:-:S04]  /*5be0*/  UIADD3 UR12, UP0, UR12, 0x2, URZ ;  /* 0x000000020c0c7890 */ /* 0x000fc8000ff1e03f */
[----:B------:R-:W-:-:S03]  /*5bf0*/  UIADD3.X UR5, UR4, 0x40000040, URZ, UP0, !UPT ;  /* 0x4000004004057890 */ /* 0x000fc600087fe43f */
[----:B------:R-:W-:-:S06]  /*5c00*/  UMOV UR4, UR12 ;  /* 0x0000000c00047c82 */ /* 0x000fcc0008000000 */
[----:B------:R-:W-:Y:S01]  /*5c10*/  QGMMA.64x64x32.F32.E5M2.E5M2 R24, gdesc[UR4], R24 ;  /* 0x00e00000041879f3 */ /* 0x000fe20008703818 */
[----:B------:R-:W-:Y:S02]  /*5c20*/  UIADD3.64 UR20, UR4, 0x2, URZ ;  /* 0x0000000204147897 */ /* 0x000fe4000fffe03f */
[----:B------:R-:W-:-:S07]  /*5c30*/  UIADD3.64 UR8, UR4, 0x4, URZ ;  /* 0x0000000404087897 */ /* 0x000fce000fffe03f */
[----:B------:R-:W-:Y:S01]  /*5c40*/  QGMMA.64x64x32.F32.E5M2.E5M2 R24, gdesc[UR20], R24 ;  /* 0x00e00000141879f3 */ /* 0x000fe20008703818 */
[----:B------:R-:W-:Y:S02]  /*5c50*/  USHF.R.S32.HI UR4, URZ, 0x1f, UR25 ;  /* 0x0000001f3f047899 */ /* 0x000fe40008011419 */
[----:B------:R-:W-:Y:S01]  /*5c60*/  IADD3 R9, P4, R9, UR25, RZ ;  /* 0x0000001909097c10 */ /* 0x000fe2000ff9e0ff */
[----:B--2---:R-:W-:-:S03]  /*5c70*/  VIADD R6, R6, 0xffffffff ;  /* 0xffffffff06067836 */ /* 0x004fc60000000000 */
[----:B------:R-:W-:Y:S02]  /*5c80*/  IADD3.X R20, R20, UR4, RZ, P4, !PT ;  /* 0x0000000414147c10 */ /* 0x000fe4000a7fe4ff */
[----:B------:R-:W-:Y:S02]  /*5c90*/  IADD3 R19, P4, R19, UR25, RZ ;  /* 0x0000001913137c10 */ /* 0x000fe4000ff9e0ff */
[----:B------:R-:W-:Y:S02]  /*5ca0*/  IADD3 R4, P1, R4, UR25, RZ ;  /* 0x0000001904047c10 */ /* 0x000fe4000ff3e0ff */
[----:B------:R-:W-:Y:S01]  /*5cb0*/  IADD3 R7, P2, R7, UR25, RZ ;  /* 0x0000001907077c10 */ /* 0x000fe2000ff5e0ff */
[----:B------:R-:W-:Y:S01]  /*5cc0*/  QGMMA.64x64x32.F32.E5M2.E5M2 R24, gdesc[UR8], R24, gsb0 ;  /* 0x00e00000081879f3 */ /* 0x000fe20008003818 */
[----:B------:R-:W-:Y:S02]  /*5cd0*/  IADD3.X R5, R5, UR4, RZ, P4, !PT ;  /* 0x0000000405057c10 */ /* 0x000fe4000a7fe4ff */
[----:B------:R-:W-:-:S02]  /*5ce0*/  ISETP.NE.U32.AND P4, PT, R6, RZ, PT ;  /* 0x000000ff0600720c */ /* 0x000fc40003f85070 */
[----:B------:R-:W-:Y:S02]  /*5cf0*/  IADD3 R8, P3, R8, UR25, RZ ;  /* 0x0000001908087c10 */ /* 0x000fe4000ff7e0ff */
[----:B------:R-:W-:Y:S02]  /*5d00*/  IADD3.X R14, R14, UR4, RZ, P1, !PT ;  /* 0x000000040e0e7c10 */ /* 0x000fe40008ffe4ff */
[----:B------:R-:W-:Y:S02]  /*5d10*/  IADD3.X R16, R16, UR4, RZ, P2, !PT ;  /* 0x0000000410107c10 */ /* 0x000fe400097fe4ff */
[----:B------:R-:W-:Y:S02]  /*5d20*/  IADD3 R10, P5, R10, UR25, RZ ;  /* 0x000000190a0a7c10 */ /* 0x000fe4000ffbe0ff */
[----:B------:R-:W-:Y:S02]  /*5d30*/  IADD3 R11, P6, R11, UR25, RZ ;  /* 0x000000190b0b7c10 */ /* 0x000fe4000ffde0ff */
[----:B------:R-:W-:-:S02]  /*5d40*/  IADD3 R12, P0, R12, UR25, RZ ;  /* 0x000000190c0c7c10 */ /* 0x000fc4000ff1e0ff */
[----:B------:R-:W-:Y:S02]  /*5d50*/  IADD3 R13, P1, R13, UR25, RZ ;  /* 0x000000190d0d7c10 */ /* 0x000fe4000ff3e0ff */
[----:B------:R-:W-:Y:S01]  /*5d60*/  IADD3 R15, P2, R15, UR25, RZ ;  /* 0x000000190f0f7c10 */ /* 0x000fe2000ff5e0ff */
[----:B0-----:R-:W-:Y:S01]  /*5d70*/  IMAD.SHL.U32 R69, R69, 0x80, RZ ;  /* 0x0000008045457824 */ /* 0x001fe200078e00ff */
[----:B------:R-:W-:Y:S02]  /*5d80*/  IADD3.X R18, R18, UR4, RZ, P3, !PT ;  /* 0x0000000412127c10 */ /* 0x000fe40009ffe4ff */
[----:B------:R-:W-:Y:S02]  /*5d90*/  IADD3 R17, P3, R17, UR25, RZ ;  /* 0x0000001911117c10 */ /* 0x000fe4000ff7e0ff */
[----:B------:R-:W-:Y:S02]  /*5da0*/  IADD3.X R22, R22, UR4, RZ, P5, !PT ;  /* 0x0000000416167c10 */ /* 0x000fe4000affe4ff */
[----:B------:R-:W-:-:S02]  /*5db0*/  IADD3.X R56, R56, UR4, RZ, P6, !PT ;  /* 0x0000000438387c10 */ /* 0x000fc4000b7fe4ff */
[----:B------:R-:W-:Y:S02]  /*5dc0*/  IADD3.X R57, R57, UR4, RZ, P0, !PT ;  /* 0x0000000439397c10 */ /* 0x000fe400087fe4ff */
[----:B------:R-:W-:Y:S02]  /*5dd0*/  IADD3.X R58, R58, UR4, RZ, P1, !PT ;  /* 0x000000043a3a7c10 */ /* 0x000fe40008ffe4ff */
[----:B------:R-:W-:Y:S02]  /*5de0*/  IADD3.X R59, R59, UR4, RZ, P2, !PT ;  /* 0x000000043b3b7c10 */ /* 0x000fe400097fe4ff */
[----:B------:R-:W-:Y:S02]  /*5df0*/  IADD3 R21, P5, R21, UR25, RZ ;  /* 0x0000001915157c10 */ /* 0x000fe4000ffbe0ff */
[----:B------:R-:W-:Y:S02]  /*5e00*/  IADD3 R23, P6, R23, UR25, RZ ;  /* 0x0000001917177c10 */ /* 0x000fe4000ffde0ff */
[----:B------:R-:W-:-:S02]  /*5e10*/  IADD3 R108, P0, R108, UR25, RZ ;  /* 0x000000196c6c7c10 */ /* 0x000fc4000ff1e0ff */
[----:B------:R-:W-:Y:S02]  /*5e20*/  IADD3 R114, P1, R114, UR25, RZ ;  /* 0x0000001972727c10 */ /* 0x000fe4000ff3e0ff */
[----:B------:R-:W-:Y:S02]  /*5e30*/  IADD3 R120, P2, R120, UR25, RZ ;  /* 0x0000001978787c10 */ /* 0x000fe4000ff5e0ff */
[----:B------:R-:W-:Y:S01]  /*5e40*/  IADD3.X R61, R61, UR4, RZ, P3, !PT ;  /* 0x000000043d3d7c10 */ /* 0x000fe20009ffe4ff */
[----:B------:R-:W-:Y:S01]  /*5e50*/  UIADD3 UR17, UR17, -0x80, URZ ;  /* 0xffffff8011117890 */ /* 0x000fe2000fffe03f */
[----:B------:R-:W-:Y:S02]  /*5e60*/  IADD3 R60, P3, R69, R60, RZ ;  /* 0x0000003c453c7210 */ /* 0x000fe40007f7e0ff */
[----:B------:R-:W-:Y:S02]  /*5e70*/  IADD3.X R62, R62, UR4, RZ, P5, !PT ;  /* 0x000000043e3e7c10 */ /* 0x000fe4000affe4ff */
[----:B------:R-:W-:-:S02]  /*5e80*/  IADD3.X R63, R63, UR4, RZ, P6, !PT ;  /* 0x000000043f3f7c10 */ /* 0x000fc4000b7fe4ff */
[----:B------:R-:W-:Y:S02]  /*5e90*/  IADD3.X R64, R64, UR4, RZ, P0, !PT ;  /* 0x0000000440407c10 */ /* 0x000fe400087fe4ff */
[----:B------:R-:W-:Y:S02]  /*5ea0*/  IADD3.X R109, R109, UR4, RZ, P1, !PT ;  /* 0x000000046d6d7c10 */ /* 0x000fe40008ffe4ff */
[----:B------:R-:W-:Y:S02]  /*5eb0*/  IADD3.X R116, R116, UR4, RZ, P2, !PT ;  /* 0x0000000474747c10 */ /* 0x000fe400097fe4ff */
[----:B------:R-:W-:Y:S01]  /*5ec0*/  LEA.HI.X.SX32 R65, R69, R65, 0x1, P3 ;  /* 0x0000004145417211 */ /* 0x000fe200018f0eff */
[----:B------:R-:W-:Y:S02]  /*5ed0*/  WARPGROUP.DEPBAR.LE gsb0, 0x0 ;  /* 0x00008000000079c5 */ /* 0x000fe40000010000 */
[----:B----4-:R-:W-:Y:S05]  /*5ee0*/  @P4 BRA `(.L_x_2) ;  /* 0xffffffc4006c4947 */ /* 0x010fea000383ffff */
.L_x_1:
[----:B------:R-:W2:Y:S01]  /*5ef0*/  LDL.LU R68, [R1+0x78] ;  /* 0x0000780001447983 */ /* 0x000ea20000300800 */
[----:B------:R-:W-:Y:S01]  /*5f00*/  F2FP.SATFINITE.E5M2.F32.PACK_AB_MERGE_C R24, R25, R24, RZ ;  /* 0x000000181918723e */ /* 0x000fe200048060ff */
[----:B------:R-:W-:Y:S01]  /*5f10*/  ULDC UR4, c[0x0][0x244] ;  /* 0x0000910000047ab9 */ /* 0x000fe20000000800 */
[----:B------:R-:W-:Y:S01]  /*5f20*/  F2FP.SATFINITE.E5M2.F32.PACK_AB_MERGE_C R26, R27, R26, RZ ;  /* 0x0000001a1b1a723e */ /* 0x000fe200048060ff */
[----:B------:R-:W3:Y:S01]  /*5f30*/  LDL.LU R57, [R1+0x3c] ;  /* 0x00003c0001397983 */ /* 0x000ee20000300800 */
[----:B------:R-:W-:Y:S01]  /*5f40*/  F2FP.SATFINITE.E5M2.F32.PACK_AB_MERGE_C R28, R29, R28, RZ ;  /* 0x0000001c1d1c723e */ /* 0x000fe200048060ff */
[----:B------:R-:W-:Y:S01]  /*5f50*/  ULDC.64 UR6, c[0x0][0x228] ;  /* 0x00008a0000067ab9 */ /* 0x000fe20000000a00 */
[----:B------:R-:W-:Y:S01]  /*5f60*/  F2FP.SATFINITE.E5M2.F32.PACK_AB_MERGE_C R30, R31, R30, RZ ;  /* 0x0000001e1f1e723e */ /* 0x000fe200048060ff */
[----:B0-----:R-:W4:Y:S01]  /*5f70*/  LDL.LU R56, [R1+0x74] ;  /* 0x0000740001387983 */ /* 0x001f220000300800 */
[----:B------:R-:W-:Y:S02]  /*5f80*/  F2FP.SATFINITE.E5M2.F32.PACK_AB_MERGE_C R32, R33, R32, RZ ;  /* 0x000000202120723e */ /* 0x000fe400048060ff */
[----:B------:R-:W-:Y:S01]  /*5f90*/  F2FP.SATFINITE.E5M2.F32.PACK_AB_MERGE_C R34, R35, R34, RZ ;  /* 0x000000222322723e */ /* 0x000fe200048060ff */
[----:B------:R-:W0:Y:S01]  /*5fa0*/  S2R R67, SR_TID.X ;  /* 0x0000000000437919 */ /* 0x000e220000002100 */
[----:B------:R-:W-:-:S02]  /*5fb0*/  LOP3.LUT R24, R24, 0xffff, RZ, 0xc0, !PT ;  /* 0x0000ffff18187812 */ /* 0x000fc400078ec0ff */
[----:B------:R-:W-:Y:S02]  /*5fc0*/  LOP3.LUT R26, R26, 0xffff, RZ, 0xc0, !PT ;  /* 0x0000ffff1a1a7812 */ /* 0x000fe400078ec0ff */
[----:B------:R-:W-:Y:S02]  /*5fd0*/  LOP3.LUT R32, R32, 0xffff, RZ, 0xc0, !PT ;  /* 0x0000ffff20207812 */ /* 0x000fe400078ec0ff */
[----:B------:R-:W-:Y:S02]  /*5fe0*/  LOP3.LUT R34, R34, 0xffff, RZ, 0xc0, !PT ;  /* 0x0000ffff22227812 */ /* 0x000fe400078ec0ff */
[----:B------:R-:W-:Y:S02]  /*5ff0*/  LOP3.LUT R11, R28, 0xffff, RZ, 0xc0, !PT ;  /* 0x0000ffff1c0b7812 */ /* 0x000fe400078ec0ff */
[----:B------:R-:W-:Y:S02]  /*6000*/  LOP3.LUT R13, R30, 0xffff, RZ, 0xc0, !PT ;  /* 0x0000ffff1e0d7812 */ /* 0x000fe400078ec0ff */
[----:B------:R-:W-:-:S02]  /*6010*/  PRMT R5, R32, 0x3340, R1 ;  /* 0x0000334020057816 */ /* 0x000fc40000000001 */
[----:B------:R-:W-:Y:S02]  /*6020*/  PRMT R9, R34, 0x3340, R1 ;  /* 0x0000334022097816 */ /* 0x000fe40000000001 */
[----:B------:R-:W-:Y:S02]  /*6030*/  F2FP.SATFINITE.E5M2.F32.PACK_AB_MERGE_C R36, R37, R36, RZ ;  /* 0x000000242524723e */ /* 0x000fe400048060ff */
[----:B------:R-:W-:Y:S02]  /*6040*/  F2FP.SATFINITE.E5M2.F32.PACK_AB_MERGE_C R38, R39, R38, RZ ;  /* 0x000000262726723e */ /* 0x000fe400048060ff */
[----:B------:R-:W-:Y:S02]  /*6050*/  F2FP.SATFINITE.E5M2.F32.PACK_AB_MERGE_C R40, R41, R40, RZ ;  /* 0x000000282928723e */ /* 0x000fe400048060ff */
[----:B------:R-:W-:Y:S02]  /*6060*/  F2FP.SATFINITE.E5M2.F32.PACK_AB_MERGE_C R44, R45, R44, RZ ;  /* 0x0000002c2d2c723e */ /* 0x000fe400048060ff */
[----:B------:R-:W-:-:S02]  /*6070*/  F2FP.SATFINITE.E5M2.F32.PACK_AB_MERGE_C R42, R43, R42, RZ ;  /* 0x0000002a2b2a723e */ /* 0x000fc400048060ff */
[----:B------:R-:W-:Y:S01]  /*6080*/  F2FP.SATFINITE.E5M2.F32.PACK_AB_MERGE_C R46, R47, R46, RZ ;  /* 0x0000002e2f2e723e */ /* 0x000fe200048060ff */
[----:B0-----:R-:W-:-:S05]  /*6090*/  IMAD.SHL.U32 R0, R67, 0x200, RZ ;  /* 0x0000020043007824 */ /* 0x001fca00078e00ff */
[----:B------:R-:W-:Y:S02]  /*60a0*/  LOP3.LUT R0, R0, 0x1000, RZ, 0xc0, !PT ;  /* 0x0000100000007812 */ /* 0x000fe400078ec0ff */
[----:B------:R-:W-:Y:S02]  /*60b0*/  PRMT R2, R24, 0x3340, R11 ;  /* 0x0000334018027816 */ /* 0x000fe4000000000b */
[----:B------:R-:W-:Y:S02]  /*60c0*/  PRMT R4, R26, 0x3340, R13 ;  /* 0x000033401a047816 */ /* 0x000fe4000000000d */
[----:B------:R-:W-:Y:S02]  /*60d0*/  PRMT R7, R2, 0x5410, R5 ;  /* 0x0000541002077816 */ /* 0x000fe40000000005 */
[----:B------:R-:W-:Y:S02]  /*60e0*/  PRMT R9, R4, 0x5410, R9 ;  /* 0x0000541004097816 */ /* 0x000fe40000000009 */
[----:B------:R-:W-:-:S02]  /*60f0*/  SHF.R.U32.HI R5, RZ, 0x8, R32 ;  /* 0x00000008ff057819 */ /* 0x000fc40000011620 */
[----:B------:R-:W-:Y:S02]  /*6100*/  SHF.R.U32.HI R2, RZ, 0x8, R26 ;  /* 0x00000008ff027819 */ /* 0x000fe4000001161a */
[----:B------:R-:W-:Y:S02]  /*6110*/  SHF.R.U32.HI R4, RZ, 0x8, R13 ;  /* 0x00000008ff047819 */ /* 0x000fe4000001160d */
[----:B------:R-:W-:Y:S02]  /*6120*/  SHF.R.U32.HI R6, RZ, 0x8, R34 ;  /* 0x00000008ff067819 */ /* 0x000fe40000011622 */
[----:B------:R-:W-:Y:S02]  /*6130*/  LOP3.LUT R5, R5, 0xffff, RZ, 0xc0, !PT ;  /* 0x0000ffff05057812 */ /* 0x000fe400078ec0ff */
[----:B------:R-:W-:Y:S02]  /*6140*/  LOP3.LUT R4, R4, 0xffff, RZ, 0xc0, !PT ;  /* 0x0000ffff04047812 */ /* 0x000fe400078ec0ff */
[----:B------:R-:W-:-:S02]  /*6150*/  LOP3.LUT R6, R6, 0xffff, RZ, 0xc0, !PT ;  /* 0x0000ffff06067812 */ /* 0x000fc400078ec0ff */
[----:B------:R-:W-:Y:S02]  /*6160*/  PRMT R5, R5, 0x3340, R8 ;  /* 0x0000334005057816 */ /* 0x000fe40000000008 */
[----:B------:R-:W-:Y:S02]  /*6170*/  LOP3.LUT R36, R36, 0xffff, RZ, 0xc0, !PT ;  /* 0x0000ffff24247812 */ /* 0x000fe400078ec0ff */
[----:B------:R-:W-:Y:S02]  /*6180*/  LOP3.LUT R38, R38, 0xffff, RZ, 0xc0, !PT ;  /* 0x0000ffff26267812 */ /* 0x000fe400078ec0ff */
[----:B------:R-:W-:Y:S02]  /*6190*/  LOP3.LUT R27, R67, 0x1ff, RZ, 0xc0, !PT ;  /* 0x000001ff431b7812 */ /* 0x000fe400078ec0ff */
[----:B------:R-:W-:Y:S02]  /*61a0*/  F2FP.SATFINITE.E5M2.F32.PACK_AB_MERGE_C R48, R49, R48, RZ ;  /* 0x000000303130723e */ /* 0x000fe400048060ff */
[----:B------:R-:W-:-:S02]  /*61b0*/  F2FP.SATFINITE.E5M2.F32.PACK_AB_MERGE_C R50, R51, R50, RZ ;  /* 0x000000323332723e */ /* 0x000fc400048060ff */
[----:B------:R-:W-:Y:S02]  /*61c0*/  LEA R27, R27, UR16, 0x4 ;  /* 0x000000101b1b7c11 */ /* 0x000fe4000f8e20ff */
[----:B------:R-:W-:Y:S02]  /*61d0*/  SHF.R.U32.HI R8, RZ, 0x8, R67 ;  /* 0x00000008ff087819 */ /* 0x000fe40000011643 */
[----:B------:R-:W-:Y:S02]  /*61e0*/  LOP3.LUT R16, R40, 0xffff, RZ, 0xc0, !PT ;  /* 0x0000ffff28107812 */ /* 0x000fe400078ec0ff */
[----:B------:R-:W-:Y:S02]  /*61f0*/  LOP3.LUT R47, R44, 0xffff, RZ, 0xc0, !PT ;  /* 0x0000ffff2c2f7812 */ /* 0x000fe400078ec0ff */
[----:B------:R-:W-:Y:S02]  /*6200*/  LOP3.LUT R48, R48, 0xffff, RZ, 0xc0, !PT ;  /* 0x0000ffff30307812 */ /* 0x000fe400078ec0ff */
[----:B------:R-:W-:-:S02]  /*6210*/  LOP3.LUT R41, R42, 0xffff, RZ, 0xc0, !PT ;  /* 0x0000ffff2a297812 */ /* 0x000fc400078ec0ff */
[----:B------:R-:W-:Y:S02]  /*6220*/  LOP3.LUT R46, R46, 0xffff, RZ, 0xc0, !PT ;  /* 0x0000ffff2e2e7812 */ /* 0x000fe400078ec0ff */
[----:B------:R-:W-:Y:S02]  /*6230*/  LOP3.LUT R50, R50, 0xffff, RZ, 0xc0, !PT ;  /* 0x0000ffff32327812 */ /* 0x000fe400078ec0ff */
[----:B------:R-:W-:Y:S02]  /*6240*/  SGXT.U32 R40, R8, 0x1 ;  /* 0x000000010828781a */ /* 0x000fe40000000000 */
[----:B------:R-:W-:Y:S02]  /*6250*/  PRMT R8, R16, 0x3340, R47 ;  /* 0x0000334010087816 */ /* 0x000fe4000000002f */
[----:B------:R-:W-:Y:S02]  /*6260*/  PRMT R10, R41, 0x3340, R46 ;  /* 0x00003340290a7816 */ /* 0x000fe4000000002e */
[----:B------:R-:W-:-:S02]  /*6270*/  F2FP.SATFINITE.E5M2.F32.PACK_AB_MERGE_C R52, R53, R52, RZ ;  /* 0x000000343534723e */ /* 0x000fc400048060ff */
[----:B------:R-:W-:Y:S02]  /*6280*/  F2FP.SATFINITE.E5M2.F32.PACK_AB_MERGE_C R54, R55, R54, RZ ;  /* 0x000000363736723e */ /* 0x000fe400048060ff */
[----:B------:R-:W-:Y:S02]  /*6290*/  LOP3.LUT R52, R52, 0xffff, RZ, 0xc0, !PT ;  /* 0x0000ffff34347812 */ /* 0x000fe400078ec0ff */
[----:B------:R-:W-:Y:S02]  /*62a0*/  LOP3.LUT R54, R54, 0xffff, RZ, 0xc0, !PT ;  /* 0x0000ffff36367812 */ /* 0x000fe400078ec0ff */
[C---:B------:R-:W-:Y:S02]  /*62b0*/  LEA.HI R39, R67.reuse, 0x2, RZ, 0x18 ;  /* 0x0000000243277811 */ /* 0x040fe400078fc0ff */
[C---:B------:R-:W-:Y:S02]  /*62c0*/  LEA.HI R13, R67.reuse, 0x32, RZ, 0x18 ;  /* 0x00000032430d7811 */ /* 0x040fe400078fc0ff */
[----:B------:R-:W-:-:S02]  /*62d0*/  LEA.HI R14, R67, 0x2e, RZ, 0x18 ;  /* 0x0000002e430e7811 */ /* 0x000fc400078fc0ff */
[C---:B------:R-:W-:Y:S02]  /*62e0*/  LEA.HI R17, R67.reuse, 0x2a, RZ, 0x18 ;  /* 0x0000002a43117811 */ /* 0x040fe400078fc0ff */
[C---:B------:R-:W-:Y:S02]  /*62f0*/  LEA.HI R19, R67.reuse, 0x26, RZ, 0x18 ;  /* 0x0000002643137811 */ /* 0x040fe400078fc0ff */
[C---:B------:R-:W-:Y:S02]  /*6300*/  LEA.HI R21, R67.reuse, 0x22, RZ, 0x18 ;  /* 0x0000002243157811 */ /* 0x040fe400078fc0ff */
[C---:B------:R-:W-:Y:S02]  /*6310*/  LEA.HI R23, R67.reuse, 0x1e, RZ, 0x18 ;  /* 0x0000001e43177811 */ /* 0x040fe400078fc0ff */
[C---:B------:R-:W-:Y:S02]  /*6320*/  LEA.HI R25, R67.reuse, 0x1a, RZ, 0x18 ;  /* 0x0000001a43197811 */ /* 0x040fe400078fc0ff */
[----:B------:R-:W-:-:S02]  /*6330*/  LEA.HI R29, R67, 0x16, RZ, 0x18 ;  /* 0x00000016431d7811 */ /* 0x000fc400078fc0ff */
[C---:B------:R-:W-:Y:S02]  /*6340*/  LEA.HI R31, R67.reuse, 0x12, RZ, 0x18 ;  /* 0x00000012431f7811 */ /* 0x040fe400078fc0ff */
[C---:B------:R-:W-:Y:S02]  /*6350*/  LEA.HI R37, R67.reuse, 0xe, RZ, 0x18 ;  /* 0x0000000e43257811 */ /* 0x040fe400078fc0ff */
[C---:B------:R-:W-:Y:S02]  /*6360*/  LEA.HI R35, R67.reuse, 0xa, RZ, 0x18 ;  /* 0x0000000a43237811 */ /* 0x040fe400078fc0ff */
[C---:B------:R-:W-:Y:S02]  /*6370*/  LEA.HI R32, R67.reuse, 0x6, RZ, 0x18 ;  /* 0x0000000643207811 */ /* 0x040fe400078fc0ff */
[----:B--2---:R-:W-:Y:S01]  /*6380*/  IADD3 R3, R0, UR16, R68 ;  /* 0x0000001000037c10 */ /* 0x004fe2000fffe044 */
[----:B------:R-:W-:-:S05]  /*6390*/  IMAD.SHL.U32 R0, R67, 0x8, RZ ;  /* 0x0000000843007824 */ /* 0x000fca00078e00ff */
[----:B------:R-:W-:-:S05]  /*63a0*/  LOP3.LUT R0, R0, 0xf80, RZ, 0xc0, !PT ;  /* 0x00000f8000007812 */ /* 0x000fca00078ec0ff */
[----:B------:R-:W-:Y:S01]  /*63b0*/  IMAD.IADD R28, R0, 0x1, R3 ;  /* 0x00000001001c7824 */ /* 0x000fe200078e0203 */
[----:B------:R-:W-:Y:S02]  /*63c0*/  SHF.R.U32.HI R0, RZ, 0x8, R24 ;  /* 0x00000008ff007819 */ /* 0x000fe40000011618 */
[----:B------:R-:W-:Y:S02]  /*63d0*/  SHF.R.U32.HI R3, RZ, 0x8, R11 ;  /* 0x00000008ff037819 */ /* 0x000fe4000001160b */
[----:B------:R-:W-:Y:S02]  /*63e0*/  LOP3.LUT R0, R0, 0xffff, RZ, 0xc0, !PT ;  /* 0x0000ffff00007812 */ /* 0x000fe400078ec0ff */
[----:B------:R-:W-:Y:S02]  /*63f0*/  LOP3.LUT R3, R3, 0xffff, RZ, 0xc0, !PT ;  /* 0x0000ffff03037812 */ /* 0x000fe400078ec0ff */
[----:B------:R-:W-:Y:S02]  /*6400*/  LOP3.LUT R11, R2, 0xffff, RZ, 0xc0, !PT ;  /* 0x0000ffff020b7812 */ /* 0x000fe400078ec0ff */
[----:B------:R-:W-:-:S02]  /*6410*/  PRMT R0, R0, 0x3340, R3 ;  /* 0x0000334000007816 */ /* 0x000fc40000000003 */
[----:B------:R-:W-:Y:S02]  /*6420*/  PRMT R4, R11, 0x3340, R4 ;  /* 0x000033400b047816 */ /* 0x000fe40000000004 */
[----:B------:R-:W-:Y:S02]  /*6430*/  PRMT R3, R6, 0x3340, R1 ;  /* 0x0000334006037816 */ /* 0x000fe40000000001 */
[----:B------:R-:W-:Y:S02]  /*6440*/  PRMT R5, R0, 0x5410, R5 ;  /* 0x0000541000057816 */ /* 0x000fe40000000005 */
[----:B------:R-:W-:Y:S02]  /*6450*/  PRMT R3, R4, 0x5410, R3 ;  /* 0x0000541004037816 */ /* 0x000fe40000000003 */
[--C-:B------:R-:W-:Y:S02]  /*6460*/  PRMT R4, R7, 0x4210, R36.reuse ;  /* 0x0000421007047816 */ /* 0x100fe40000000024 */
[----:B------:R-:W-:-:S02]  /*6470*/  PRMT R5, R5, 0x5210, R36 ;  /* 0x0000521005057816 */ /* 0x000fc40000000024 */
[--C-:B------:R-:W-:Y:S02]  /*6480*/  PRMT R6, R9, 0x4210, R38.reuse ;  /* 0x0000421009067816 */ /* 0x100fe40000000026 */
[----:B------:R-:W-:Y:S01]  /*6490*/  PRMT R7, R3, 0x5210, R38 ;  /* 0x0000521003077816 */ /* 0x000fe20000000026 */
[----:B------:R-:W-:Y:S06]  /*64a0*/  BAR.SYNC.DEFER_BLOCKING 0x0 ;  /* 0x0000000000007b1d */ /* 0x000fec0000010000 */
[----:B------:R-:W-:Y:S02]  /*64b0*/  STSM.16.M88.4 [R28], R4 ;  /* 0x000000041c007844 */ /* 0x000fe40000000200 */
[----:B------:R-:W-:Y:S01]  /*64c0*/  BAR.SYNC.DEFER_BLOCKING 0x0 ;  /* 0x0000000000007b1d */ /* 0x000fe20000010000 */
[----:B------:R-:W-:-:S02]  /*64d0*/  PRMT R9, R48, 0x3340, R1 ;  /* 0x0000334030097816 */ /* 0x000fc40000000001 */
[----:B------:R-:W-:Y:S02]  /*64e0*/  PRMT R11, R50, 0x3340, R1 ;  /* 0x00003340320b7816 */ /* 0x000fe40000000001 */
[----:B------:R-:W-:Y:S02]  /*64f0*/  PRMT R45, R8, 0x5410, R9 ;  /* 0x00005410082d7816 */ /* 0x000fe40000000009 */
[----:B------:R-:W-:Y:S02]  /*6500*/  PRMT R49, R10, 0x5410, R11 ;  /* 0x000054100a317816 */ /* 0x000fe4000000000b */
[----:B------:R-:W-:Y:S02]  /*6510*/  SHF.R.U32.HI R8, RZ, 0x8, R16 ;  /* 0x00000008ff087819 */ /* 0x000fe40000011610 */
[----:B------:R-:W-:Y:S02]  /*6520*/  SHF.R.U32.HI R9, RZ, 0x8, R41 ;  /* 0x00000008ff097819 */ /* 0x000fe40000011629 */
[----:B------:R-:W-:-:S02]  /*6530*/  SHF.R.U32.HI R11, RZ, 0x8, R46 ;  /* 0x00000008ff0b7819 */ /* 0x000fc4000001162e */
[----:B------:R-:W-:Y:S01]  /*6540*/  SHF.R.U32.HI R10, RZ, 0x8, R47 ;  /* 0x00000008ff0a7819 */ /* 0x000fe2000001162f */
[----:B------:R-:W0:Y:S01]  /*6550*/  LDS.128 R4, [R27] ;  /* 0x000000001b047984 */ /* 0x000e220000000c00 */
[----:B------:R-:W-:Y:S02]  /*6560*/  SHF.R.U32.HI R16, RZ, 0x8, R48 ;  /* 0x00000008ff107819 */ /* 0x000fe40000011630 */
[----:B------:R-:W-:Y:S02]  /*6570*/  SHF.R.U32.HI R41, RZ, 0x8, R50 ;  /* 0x00000008ff297819 */ /* 0x000fe40000011632 */
[----:B------:R-:W-:Y:S02]  /*6580*/  LOP3.LUT R47, R8, 0xffff, RZ, 0xc0, !PT ;  /* 0x0000ffff082f7812 */ /* 0x000fe400078ec0ff */
[----:B------:R-:W-:Y:S02]  /*6590*/  LOP3.LUT R11, R11, 0xffff, RZ, 0xc0, !PT ;  /* 0x0000ffff0b0b7812 */ /* 0x000fe400078ec0ff */
[----:B------:R-:W-:-:S02]  /*65a0*/  LOP3.LUT R8, R9, 0xffff, RZ, 0xc0, !PT ;  /* 0x0000ffff09087812 */ /* 0x000fc400078ec0ff */
[----:B------:R-:W-:Y:S02]  /*65b0*/  LOP3.LUT R10, R10, 0xffff, RZ, 0xc0, !PT ;  /* 0x0000ffff0a0a7812 */ /* 0x000fe400078ec0ff */
[----:B------:R-:W-:Y:S02]  /*65c0*/  LOP3.LUT R16, R16, 0xffff, RZ, 0xc0, !PT ;  /* 0x0000ffff10107812 */ /* 0x000fe400078ec0ff */
[----:B------:R-:W-:Y:S02]  /*65d0*/  LOP3.LUT R46, R41, 0xffff, RZ, 0xc0, !PT ;  /* 0x0000ffff292e7812 */ /* 0x000fe400078ec0ff */
[----:B------:R-:W-:Y:S02]  /*65e0*/  PRMT R8, R8, 0x3340, R11 ;  /* 0x0000334008087816 */ /* 0x000fe4000000000b */
[----:B------:R-:W-:Y:S02]  /*65f0*/  PRMT R10, R47, 0x3340, R10 ;  /* 0x000033402f0a7816 */ /* 0x000fe4000000000a */
[----:B------:R-:W-:-:S02]  /*6600*/  PRMT R9, R16, 0x3340, R1 ;  /* 0x0000334010097816 */ /* 0x000fc40000000001 */
[----:B------:R-:W-:Y:S02]  /*6610*/  PRMT R11, R46, 0x3340, R1 ;  /* 0x000033402e0b7816 */ /* 0x000fe40000000001 */
[----:B------:R-:W-:Y:S02]  /*6620*/  PRMT R9, R10, 0x5410, R9 ;  /* 0x000054100a097816 */ /* 0x000fe40000000009 */
[----:B------:R-:W-:Y:S02]  /*6630*/  PRMT R11, R8, 0x5410, R11 ;  /* 0x00005410080b7816 */ /* 0x000fe4000000000b */
[--C-:B------:R-:W-:Y:S02]  /*6640*/  PRMT R8, R45, 0x4210, R52.reuse ;  /* 0x000042102d087816 */ /* 0x100fe40000000034 */
[----:B------:R-:W-:Y:S02]  /*6650*/  PRMT R9, R9, 0x5210, R52 ;  /* 0x0000521009097816 */ /* 0x000fe40000000034 */
[----:B------:R-:W-:-:S02]  /*6660*/  PRMT R10, R49, 0x4210, R54 ;  /* 0x00004210310a7816 */ /* 0x000fc40000000036 */
[----:B------:R-:W-:Y:S01]  /*6670*/  PRMT R11, R11, 0x5210, R54 ;  /* 0x000052100b0b7816 */ /* 0x000fe20000000036 */
[----:B------:R-:W-:Y:S01]  /*6680*/  BAR.SYNC.DEFER_BLOCKING 0x0 ;  /* 0x0000000000007b1d */ /* 0x000fe20000010000 */
[C-C-:B---3--:R-:W-:Y:S02]  /*6690*/  LOP3.LUT R42, R57.reuse, 0x3c, R40.reuse, 0xfe, !PT ;  /* 0x0000003c392a7812 */ /* 0x148fe400078efe28 */
[C-C-:B------:R-:W-:Y:S02]  /*66a0*/  LOP3.LUT R43, R57.reuse, 0x38, R40.reuse, 0xfe, !PT ;  /* 0x00000038392b7812 */ /* 0x140fe400078efe28 */
[C-C-:B------:R-:W-:Y:S02]  /*66b0*/  LOP3.LUT R44, R57.reuse, 0x34, R40.reuse, 0xfe, !PT ;  /* 0x00000034392c7812 */ /* 0x140fe400078efe28 */
[C-C-:B------:R-:W-:Y:S02]  /*66c0*/  LOP3.LUT R12, R57.reuse, 0x30, R40.reuse, 0xfe, !PT ;  /* 0x00000030390c7812 */ /* 0x140fe400078efe28 */
[----:B------:R-:W-:-:S02]  /*66d0*/  LOP3.LUT R15, R57, 0x2c, R40, 0xfe, !PT ;  /* 0x0000002c390f7812 */ /* 0x000fc400078efe28 */
[C-C-:B------:R-:W-:Y:S02]  /*66e0*/  LOP3.LUT R18, R57.reuse, 0x28, R40.reuse, 0xfe, !PT ;  /* 0x0000002839127812 */ /* 0x140fe400078efe28 */
[C-C-:B------:R-:W-:Y:S02]  /*66f0*/  LOP3.LUT R20, R57.reuse, 0x24, R40.reuse, 0xfe, !PT ;  /* 0x0000002439147812 */ /* 0x140fe400078efe28 */
[C-C-:B------:R-:W-:Y:S02]  /*6700*/  LOP3.LUT R22, R57.reuse, 0x20, R40.reuse, 0xfe, !PT ;  /* 0x0000002039167812 */ /* 0x140fe400078efe28 */
[C-C-:B------:R-:W-:Y:S02]  /*6710*/  LOP3.LUT R24, R57.reuse, 0x1c, R40.reuse, 0xfe, !PT ;  /* 0x0000001c39187812 */ /* 0x140fe400078efe28 */
[C-C-:B------:R-:W-:Y:S02]  /*6720*/  LOP3.LUT R26, R57.reuse, 0x18, R40.reuse, 0xfe, !PT ;  /* 0x00000018391a7812 */ /* 0x140fe400078efe28 */
[----:B------:R-:W-:-:S02]  /*6730*/  LOP3.LUT R30, R57, 0x14, R40, 0xfe, !PT ;  /* 0x00000014391e7812 */ /* 0x000fc400078efe28 */
[C-C-:B------:R-:W-:Y:S01]  /*6740*/  LOP3.LUT R36, R57.reuse, 0x10, R40.reuse, 0xfe, !PT ;  /* 0x0000001039247812 */ /* 0x140fe200078efe28 */
[----:B------:R1:W-:Y:S01]  /*6750*/  STSM.16.M88.4 [R28], R8 ;  /* 0x000000081c007844 */ /* 0x0003e20000000200 */
[C-C-:B------:R-:W-:Y:S02]  /*6760*/  LOP3.LUT R38, R57.reuse, 0xc, R40.reuse, 0xfe, !PT ;  /* 0x0000000c39267812 */ /* 0x140fe400078efe28 */
[C-C-:B------:R-:W-:Y:S02]  /*6770*/  LOP3.LUT R33, R57.reuse, 0x8, R40.reuse, 0xfe, !PT ;  /* 0x0000000839217812 */ /* 0x140fe400078efe28 */
[C---:B------:R-:W-:Y:S01]  /*6780*/  LOP3.LUT R34, R57.reuse, 0x4, R40, 0xfe, !PT ;  /* 0x0000000439227812 */ /* 0x040fe200078efe28 */
[C---:B----4-:R-:W-:Y:S01]  /*6790*/  IMAD R41, R56.reuse, UR4, RZ ;  /* 0x0000000438297c24 */ /* 0x050fe2000f8e02ff */
[----:B------:R-:W-:Y:S01]  /*67a0*/  LOP3.LUT R40, R57, R40, RZ, 0xfc, !PT ;  /* 0x0000002839287212 */ /* 0x000fe200078efcff */
[----:B------:R-:W-:Y:S01]  /*67b0*/  ULDC.64 UR4, c[0x0][0x220] ;  /* 0x0000880000047ab9 */ /* 0x000fe20000000a00 */
[----:B------:R-:W-:Y:S01]  /*67c0*/  ISETP.GE.AND P0, PT, R56, UR6, PT ;  /* 0x0000000638007c0c */ /* 0x000fe2000bf06270 */
[----:B------:R-:W-:Y:S01]  /*67d0*/  ULDC UR6, c[0x0][0x248] ;  /* 0x0000920000067ab9 */ /* 0x000fe20000000800 */
[----:B------:R-:W-:Y:S01]  /*67e0*/  IADD3 R16, P1, R41, UR4, RZ ;  /* 0x0000000429107c10 */ /* 0x000fe2000ff3e0ff */
[----:B------:R-:W-:-:S02]  /*67f0*/  IMAD R45, R40, UR6, RZ ;  /* 0x00000006282d7c24 */ /* 0x000fc4000f8e02ff */
[----:B------:R-:W-:Y:S01]  /*6800*/  IMAD.IADD R39, R57, 0x1, R39 ;  /* 0x0000000139277824 */ /* 0x000fe200078e0227 */
[C---:B0-----:R-:W-:Y:S02]  /*6810*/  PRMT R53, R4.reuse, 0x7773, RZ ;  /* 0x0000777304357816 */ /* 0x041fe400000000ff */
[C---:B------:R-:W-:Y:S02]  /*6820*/  PRMT R61, R4.reuse, 0x7772, RZ ;  /* 0x00007772043d7816 */ /* 0x040fe400000000ff */
[C---:B------:R-:W-:Y:S02]  /*6830*/  PRMT R69, R4.reuse, 0x7771, RZ ;  /* 0x0000777104457816 */ /* 0x040fe400000000ff */
[----:B------:R-:W-:Y:S02]  /*6840*/  PRMT R77, R4, 0x7770, RZ ;  /* 0x00007770044d7816 */ /* 0x000fe400000000ff */
[----:B-1----:R-:W-:Y:S02]  /*6850*/  LEA.HI.X.SX32 R8, R41, UR5, 0x1, P1 ;  /* 0x0000000529087c11 */ /* 0x002fe400088f0eff */
[----:B------:R-:W-:-:S02]  /*6860*/  IADD3 R4, P4, R45, R16, RZ ;  /* 0x000000102d047210 */ /* 0x000fc40007f9e0ff */
[C---:B------:R-:W-:Y:S02]  /*6870*/  LEA.HI R0, R67.reuse, 0x3e, RZ, 0x18 ;  /* 0x0000003e43007811 */ /* 0x040fe400078fc0ff */
[C---:B------:R-:W-:Y:S02]  /*6880*/  LEA.HI R2, R67.reuse, 0x3a, RZ, 0x18 ;  /* 0x0000003a43027811 */ /* 0x040fe400078fc0ff */
[----:B------:R-:W-:Y:S02]  /*6890*/  LEA.HI R3, R67, 0x36, RZ, 0x18 ;  /* 0x0000003643037811 */ /* 0x000fe400078fc0ff */
[----:B------:R-:W-:Y:S02]  /*68a0*/  ISETP.LT.AND P2, PT, R40, UR7, !P0 ;  /* 0x0000000728007c0c */ /* 0x000fe4000c741270 */
[C---:B------:R-:W-:Y:S01]  /*68b0*/  ISETP.LT.AND P3, PT, R39.reuse, UR7, !P0 ;  /* 0x0000000727007c0c */ /* 0x040fe2000c761270 */
[----:B------:R-:W-:Y:S01]  /*68c0*/  IMAD R39, R39, UR6, RZ ;  /* 0x0000000627277c24 */ /* 0x000fe2000f8e02ff */
[C---:B------:R-:W-:Y:S01]  /*68d0*/  PRMT R51, R5.reuse, 0x7773, RZ ;  /* 0x0000777305337816 */ /* 0x040fe200000000ff */
[----:B------:R-:W-:Y:S01]  /*68e0*/  IMAD R9, R34, UR6, RZ ;  /* 0x0000000622097c24 */ /* 0x000fe2000f8e02ff */
[----:B------:R-:W-:-:S02]  /*68f0*/  PRMT R59, R5, 0x7772, RZ ;  /* 0x00007772053b7816 */ /* 0x000fc400000000ff */
[C---:B------:R-:W-:Y:S02]  /*6900*/  PRMT R67, R5.reuse, 0x7771, RZ ;  /* 0x0000777105437816 */ /* 0x040fe400000000ff */
[----:B------:R-:W-:Y:S02]  /*6910*/  PRMT R75, R5, 0x7770, RZ ;  /* 0x00007770054b7816 */ /* 0x000fe400000000ff */
[----:B------:R-:W-:Y:S01]  /*6920*/  LEA.HI.X.SX32 R5, R45, R8, 0x1, P4 ;  /* 0x000000082d057211 */ /* 0x000fe200020f0eff */
[----:B------:R-:W-:Y:S01]  /*6930*/  BAR.SYNC.DEFER_BLOCKING 0x0 ;  /* 0x0000000000007b1d */ /* 0x000fe20000010000 */
[----:B------:R-:W-:Y:S01]  /*6940*/  ISETP.LT.AND P4, PT, R34, UR7, !P0 ;  /* 0x0000000722007c0c */ /* 0x000fe2000c781270 */
[C---:B------:R-:W-:Y:S01]  /*6950*/  IMAD.IADD R0, R57.reuse, 0x1, R0 ;  /* 0x0000000139007824 */ /* 0x040fe200078e0200 */
[C---:B------:R-:W-:Y:S01]  /*6960*/  PRMT R49, R6.reuse, 0x7773, RZ ;  /* 0x0000777306317816 */ /* 0x040fe200000000ff */
[C---:B------:R-:W-:Y:S01]  /*6970*/  IMAD.IADD R2, R57.reuse, 0x1, R2 ;  /* 0x0000000139027824 */ /* 0x040fe200078e0202 */
[C---:B------:R-:W-:Y:S01]  /*6980*/  PRMT R65, R6.reuse, 0x7771, RZ ;  /* 0x0000777106417816 */ /* 0x040fe200000000ff */
[C---:B------:R-:W-:Y:S01]  /*6990*/  IMAD.IADD R3, R57.reuse, 0x1, R3 ;  /* 0x0000000139037824 */ /* 0x040fe200078e0203 */
[----:B------:R-:W-:Y:S01]  /*69a0*/  PRMT R73, R6, 0x7770, RZ ;  /* 0x0000777006497816 */ /* 0x000fe200000000ff */
[----:B------:R-:W-:-:S02]  /*69b0*/  IMAD.IADD R13, R57, 0x1, R13 ;  /* 0x00000001390d7824 */ /* 0x000fc400078e020d */
[C---:B------:R-:W-:Y:S02]  /*69c0*/  IMAD.IADD R14, R57.reuse, 0x1, R14 ;  /* 0x00000001390e7824 */ /* 0x040fe400078e020e */
[C---:B------:R-:W-:Y:S02]  /*69d0*/  IMAD.IADD R17, R57.reuse, 0x1, R17 ;  /* 0x0000000139117824 */ /* 0x040fe400078e0211 */
[C---:B------:R-:W-:Y:S02]  /*69e0*/  IMAD.IADD R19, R57.reuse, 0x1, R19 ;  /* 0x0000000139137824 */ /* 0x040fe400078e0213 */
[C---:B------:R-:W-:Y:S02]  /*69f0*/  IMAD.IADD R21, R57.reuse, 0x1, R21 ;  /* 0x0000000139157824 */ /* 0x040fe400078e0215 */
[C---:B------:R-:W-:Y:S02]  /*6a00*/  IMAD.IADD R23, R57.reuse, 0x1, R23 ;  /* 0x0000000139177824 */ /* 0x040fe400078e0217 */
[----:B------:R-:W-:-:S02]  /*6a10*/  IMAD.IADD R25, R57, 0x1, R25 ;  /* 0x0000000139197824 */ /* 0x000fc400078e0219 */
[C---:B------:R-:W-:Y:S02]  /*6a20*/  IMAD.IADD R29, R57.reuse, 0x1, R29 ;  /* 0x00000001391d7824 */ /* 0x040fe400078e021d */
[C---:B------:R-:W-:Y:S02]  /*6a30*/  IMAD.IADD R31, R57.reuse, 0x1, R31 ;  /* 0x00000001391f7824 */ /* 0x040fe400078e021f */
[C---:B------:R-:W-:Y:S02]  /*6a40*/  IMAD.IADD R37, R57.reuse, 0x1, R37 ;  /* 0x0000000139257824 */ /* 0x040fe400078e0225 */
[C---:B------:R-:W-:Y:S02]  /*6a50*/  IMAD.IADD R35, R57.reuse, 0x1, R35 ;  /* 0x0000000139237824 */ /* 0x040fe400078e0223 */
[----:B------:R-:W-:Y:S01]  /*6a60*/  IMAD.IADD R32, R57, 0x1, R32 ;  /* 0x0000000139207824 */ /* 0x000fe200078e0220 */
[----:B------:R-:W-:Y:S02]  /*6a70*/  PRMT R57, R6, 0x7772, RZ ;  /* 0x0000777206397816 */ /* 0x000fe400000000ff */
[----:B------:R-:W-:-:S02]  /*6a80*/  IADD3 R6, P6, R39, R16, RZ ;  /* 0x0000001027067210 */ /* 0x000fc40007fde0ff */
[----:B------:R-:W-:Y:S02]  /*6a90*/  IADD3 R10, P5, R9, R16, RZ ;  /* 0x00000010090a7210 */ /* 0x000fe40007fbe0ff */
[C---:B------:R-:W-:Y:S02]  /*6aa0*/  PRMT R47, R7.reuse, 0x7773, RZ ;  /* 0x00007773072f7816 */ /* 0x040fe400000000ff */
[C---:B------:R-:W-:Y:S02]  /*6ab0*/  PRMT R55, R7.reuse, 0x7772, RZ ;  /* 0x0000777207377816 */ /* 0x040fe400000000ff */
[C---:B------:R-:W-:Y:S02]  /*6ac0*/  PRMT R63, R7.reuse, 0x7771, RZ ;  /* 0x00007771073f7816 */ /* 0x040fe400000000ff */
[----:B------:R-:W-:Y:S01]  /*6ad0*/  PRMT R71, R7, 0x7770, RZ ;  /* 0x0000777007477816 */ /* 0x000fe200000000ff */
[C---:B------:R-:W-:Y:S01]  /*6ae0*/  IMAD R41, R32.reuse, UR6, RZ ;  /* 0x0000000620297c24 */ /* 0x040fe2000f8e02ff */
[-C--:B------:R-:W-:Y:S01]  /*6af0*/  LEA.HI.X.SX32 R7, R39, R8.reuse, 0x1, P6 ;  /* 0x0000000827077211 */ /* 0x080fe200030f0eff */
[----:B------:R0:W-:Y:S01]  /*6b00*/  @P2 STG.E.U8 desc[UR18][R4.64], R77 ;  /* 0x0000004d04002986 */ /* 0x0001e2000c101112 */
[----:B------:R-:W-:Y:S01]  /*6b10*/  LEA.HI.X.SX32 R11, R9, R8, 0x1, P5 ;  /* 0x00000008090b7211 */ /* 0x000fe200028f0eff */
[----:B------:R-:W-:Y:S01]  /*6b20*/  IMAD R9, R33, UR6, RZ ;  /* 0x0000000621097c24 */ /* 0x000fe2000f8e02ff */
[----:B------:R-:W-:-:S02]  /*6b30*/  ISETP.LT.AND P1, PT, R32, UR7, !P0 ;  /* 0x0000000720007c0c */ /* 0x000fc4000c721270 */
[----:B------:R-:W-:Y:S01]  /*6b40*/  ISETP.LT.AND P2, PT, R33, UR7, !P0 ;  /* 0x0000000721007c0c */ /* 0x000fe2000c741270 */
[----:B------:R1:W-:Y:S01]  /*6b50*/  @P3 STG.E.U8 desc[UR18][R6.64], R75 ;  /* 0x0000004b06003986 */ /* 0x0003e2000c101112 */
[----:B------:R-:W-:-:S03]  /*6b60*/  IADD3 R32, P6, R41, R16, RZ ;  /* 0x0000001029207210 */ /* 0x000fc60007fde0ff */
[----:B------:R2:W-:Y:S01]  /*6b70*/  @P4 STG.E.U8 desc[UR18][R10.64], R73 ;  /* 0x000000490a004986 */ /* 0x0005e2000c101112 */
[----:B------:R-:W-:Y:S01]  /*6b80*/  IADD3 R34, P4, R9, R16, RZ ;  /* 0x0000001009227210 */ /* 0x000fe20007f9e0ff */
[----:B0-----:R-:W-:Y:S01]  /*6b90*/  IMAD R5, R35, UR6, RZ ;  /* 0x0000000623057c24 */ /* 0x001fe2000f8e02ff */
[-C--:B------:R-:W-:Y:S02]  /*6ba0*/  LEA.HI.X.SX32 R33, R41, R8.reuse, 0x1, P6 ;  /* 0x0000000829217211 */ /* 0x080fe400030f0eff */
[----:B------:R-:W-:Y:S02]  /*6bb0*/  ISETP.LT.AND P3, PT, R35, UR7, !P0 ;  /* 0x0000000723007c0c */ /* 0x000fe4000c761270 */
[----:B------:R-:W-:Y:S01]  /*6bc0*/  LEA.HI.X.SX32 R35, R9, R8, 0x1, P4 ;  /* 0x0000000809237211 */ /* 0x000fe200020f0eff */
[----:B------:R0:W-:Y:S01]  /*6bd0*/  @P1 STG.E.U8 desc[UR18][R32.64], R71 ;  /* 0x0000004720001986 */ /* 0x0001e2000c101112 */
[C---:B------:R-:W-:Y:S01]  /*6be0*/  IMAD R9, R38.reuse, UR6, RZ ;  /* 0x0000000626097c24 */ /* 0x040fe2000f8e02ff */
[----:B------:R-:W-:-:S02]  /*6bf0*/  ISETP.LT.AND P1, PT, R38, UR7, !P0 ;  /* 0x0000000726007c0c */ /* 0x000fc4000c721270 */
[----:B------:R3:W-:Y:S01]  /*6c00*/  @P2 STG.E.U8 desc[UR18][R34.64], R69 ;  /* 0x0000004522002986 */ /* 0x0007e2000c101112 */
[C---:B------:R-:W-:Y:S01]  /*6c10*/  ISETP.LT.AND P2, PT, R37.reuse, UR7, !P0 ;  /* 0x0000000725007c0c */ /* 0x040fe2000c741270 */
[----:B------:R-:W-:Y:S01]  /*6c20*/  IMAD R37, R37, UR6, RZ ;  /* 0x0000000625257c24 */ /* 0x000fe2000f8e02ff */
[-C--:B------:R-:W-:Y:S02]  /*6c30*/  IADD3 R4, P4, R5, R16.reuse, RZ ;  /* 0x0000001005047210 */ /* 0x080fe40007f9e0ff */
[----:B-1----:R-:W-:Y:S01]  /*6c40*/  IADD3 R6, P6, R9, R16, RZ ;  /* 0x0000001009067210 */ /* 0x002fe20007fde0ff */
[----:B------:R-:W-:Y:S01]  /*6c50*/  IMAD R39, R36, UR6, RZ ;  /* 0x0000000624277c24 */ /* 0x000fe2000f8e02ff */
[----:B------:R-:W-:Y:S02]  /*6c60*/  LEA.HI.X.SX32 R5, R5, R8, 0x1, P4 ;  /* 0x0000000805057211 */ /* 0x000fe400020f0eff */
[----:B--2---:R-:W-:Y:S02]  /*6c70*/  IADD3 R10, P5, R37, R16, RZ ;  /* 0x00000010250a7210 */ /* 0x004fe40007fbe0ff */
[----:B------:R-:W-:-:S02]  /*6c80*/  LEA.HI.X.SX32 R7, R9, R8, 0x1, P6 ;  /* 0x0000000809077211 */ /* 0x000fc400030f0eff */
[----:B------:R-:W-:Y:S01]  /*6c90*/  ISETP.LT.AND P4, PT, R36, UR7, !P0 ;  /* 0x0000000724007c0c */ /* 0x000fe2000c781270 */
[----:B------:R-:W-:Y:S01]  /*6ca0*/  @P3 STG.E.U8 desc[UR18][R4.64], R67 ;  /* 0x0000004304003986 */ /* 0x000fe2000c101112 */
[----:B------:R-:W-:Y:S02]  /*6cb0*/  LEA.HI.X.SX32 R11, R37, R8, 0x1, P5 ;  /* 0x00000008250b7211 */ /* 0x000fe400028f0eff */
[----:B------:R-:W-:Y:S01]  /*6cc0*/  ISETP.LT.AND P5, PT, R31, UR7, !P0 ;  /* 0x000000071f007c0c */ /* 0x000fe2000c7a1270 */
[----:B------:R-:W-:Y:S01]  /*6cd0*/  @P1 STG.E.U8 desc[UR18][R6.64], R65 ;  /* 0x0000004106001986 */ /* 0x000fe2000c101112 */
[----:B0-----:R-:W-:Y:S01]  /*6ce0*/  IADD3 R32, P3, R39, R16, RZ ;  /* 0x0000001027207210 */ /* 0x001fe20007f7e0ff */
[----:B------:R-:W-:Y:S02]  /*6cf0*/  IMAD R31, R31, UR6, RZ ;  /* 0x000000061f1f7c24 */ /* 0x000fe4000f8e02ff */
[----:B------:R-:W0:Y:S01]  /*6d00*/  LDS.128 R4, [R27] ;  /* 0x000000001b047984 */ /* 0x000e220000000c00 */
[----:B------:R-:W-:Y:S01]  /*6d10*/  LEA.HI.X.SX32 R33, R39, R8, 0x1, P3 ;  /* 0x0000000827217211 */ /* 0x000fe200018f0eff */
[C---:B------:R-:W-:Y:S01]  /*6d20*/  IMAD R9, R30.reuse, UR6, RZ ;  /* 0x000000061e097c24 */ /* 0x040fe2000f8e02ff */
[----:B------:R-:W-:Y:S01]  /*6d30*/  IADD3 R28, P3, R31, R16, RZ ;  /* 0x000000101f1c7210 */ /* 0x000fe20007f7e0ff */
[----:B------:R1:W-:Y:S01]  /*6d40*/  @P2 STG.E.U8 desc[UR18][R10.64], R63 ;  /* 0x0000003f0a002986 */ /* 0x0003e2000c101112 */
[----:B---3--:R-:W-:Y:S01]  /*6d50*/  IMAD R35, R29, UR6, RZ ;  /* 0x000000061d237c24 */ /* 0x008fe2000f8e02ff */
[----:B------:R-:W-:-:S02]  /*6d60*/  ISETP.LT.AND P2, PT, R30, UR7, !P0 ;  /* 0x000000071e007c0c */ /* 0x000fc4000c741270 */
[----:B------:R-:W-:Y:S01]  /*6d70*/  ISETP.LT.AND P1, PT, R29, UR7, !P0 ;  /* 0x000000071d007c0c */ /* 0x000fe2000c721270 */
[----:B------:R2:W-:Y:S01]  /*6d80*/  @P4 STG.E.U8 desc[UR18][R32.64], R61 ;  /* 0x0000003d20004986 */ /* 0x0005e2000c101112 */
[----:B------:R-:W-:Y:S01]  /*6d90*/  LEA.HI.X.SX32 R29, R31, R8, 0x1, P3 ;  /* 0x000000081f1d7211 */ /* 0x000fe200018f0eff */
[C---:B------:R-:W-:Y:S01]  /*6da0*/  IMAD R37, R26.reuse, UR6, RZ ;  /* 0x000000061a257c24 */ /* 0x040fe2000f8e02ff */
[----:B------:R-:W-:Y:S02]  /*6db0*/  ISETP.LT.AND P3, PT, R26, UR7, !P0 ;  /* 0x000000071a007c0c */ /* 0x000fe4000c761270 */
[-C--:B------:R-:W-:Y:S02]  /*6dc0*/  IADD3 R30, P6, R35, R16.reuse, RZ ;  /* 0x00000010231e7210 */ /* 0x080fe40007fde0ff */
[----:B-1----:R-:W-:Y:S01]  /*6dd0*/  IADD3 R10, P4, R9, R16, RZ ;  /* 0x00000010090a7210 */ /* 0x002fe20007f9e0ff */
[----:B------:R1:W-:Y:S01]  /*6de0*/  @P5 STG.E.U8 desc[UR18][R28.64], R59 ;  /* 0x0000003b1c005986 */ /* 0x0003e2000c101112 */
[----:B------:R-:W-:-:S02]  /*6df0*/  LEA.HI.X.SX32 R31, R35, R8, 0x1, P6 ;  /* 0x00000008231f7211 */ /* 0x000fc400030f0eff */
[----:B------:R-:W-:Y:S02]  /*6e00*/  LEA.HI.X.SX32 R11, R9, R8, 0x1, P4 ;  /* 0x00000008090b7211 */ /* 0x000fe400020f0eff */
[----:B--2---:R-:W-:Y:S02]  /*6e10*/  IADD3 R32, P5, R37, R16, RZ ;  /* 0x0000001025207210 */ /* 0x004fe40007fbe0ff */
[C---:B------:R-:W-:Y:S01]  /*6e20*/  ISETP.LT.AND P4, PT, R25.reuse, UR7, !P0 ;  /* 0x0000000719007c0c */ /* 0x040fe2000c781270 */
[----:B------:R-:W-:Y:S01]  /*6e30*/  IMAD R25, R25, UR6, RZ ;  /* 0x0000000619197c24 */ /* 0x000fe2000f8e02ff */
[----:B------:R-:W-:Y:S01]  /*6e40*/  LEA.HI.X.SX32 R33, R37, R8, 0x1, P5 ;  /* 0x0000000825217211 */ /* 0x000fe200028f0eff */
[----:B------:R2:W-:Y:S01]  /*6e50*/  @P2 STG.E.U8 desc[UR18][R10.64], R57 ;  /* 0x000000390a002986 */ /* 0x0005e2000c101112 */
[C---:B------:R-:W-:Y:S02]  /*6e60*/  IMAD R9, R24.reuse, UR6, RZ ;  /* 0x0000000618097c24 */ /* 0x040fe4000f8e02ff */
[----:B------:R-:W-:Y:S01]  /*6e70*/  IADD3 R26, P2, R25, R16, RZ ;  /* 0x00000010191a7210 */ /* 0x000fe20007f5e0ff */
[----:B------:R-:W-:Y:S01]  /*6e80*/  @P1 STG.E.U8 desc[UR18][R30.64], R55 ;  /* 0x000000371e001986 */ /* 0x000fe2000c101112 */
[----:B------:R-:W-:-:S02]  /*6e90*/  ISETP.LT.AND P1, PT, R24, UR7, !P0 ;  /* 0x0000000718007c0c */ /* 0x000fc4000c721270 */
[----:B------:R-:W-:Y:S01]  /*6ea0*/  LEA.HI.X.SX32 R27, R25, R8, 0x1, P2 ;  /* 0x00000008191b7211 */ /* 0x000fe200010f0eff */
[----:B------:R-:W-:Y:S01]  /*6eb0*/  @P3 STG.E.U8 desc[UR18][R32.64], R53 ;  /* 0x0000003520003986 */ /* 0x000fe2000c101112 */
[----:B------:R-:W-:Y:S02]  /*6ec0*/  IADD3 R24, P3, R9, R16, RZ ;  /* 0x0000001009187210 */ /* 0x000fe40007f7e0ff */
[C---:B------:R-:W-:Y:S01]  /*6ed0*/  ISETP.LT.AND P2, PT, R23.reuse, UR7, !P0 ;  /* 0x0000000717007c0c */ /* 0x040fe2000c741270 */
[----:B------:R-:W-:Y:S01]  /*6ee0*/  IMAD R23, R23, UR6, RZ ;  /* 0x0000000617177c24 */ /* 0x000fe2000f8e02ff */
[----:B------:R-:W-:Y:S02]  /*6ef0*/  LEA.HI.X.SX32 R25, R9, R8, 0x1, P3 ;  /* 0x0000000809197211 */ /* 0x000fe400018f0eff */
[C---:B------:R-:W-:Y:S01]  /*6f00*/  ISETP.LT.AND P3, PT, R21.reuse, UR7, !P0 ;  /* 0x0000000715007c0c */ /* 0x040fe2000c761270 */
[----:B------:R-:W-:Y:S01]  /*6f10*/  IMAD R21, R21, UR6, RZ ;  /* 0x0000000615157c24 */ /* 0x000fe2000f8e02ff */
[----:B------:R3:W-:Y:S01]  /*6f20*/  @P4 STG.E.U8 desc[UR18][R26.64], R51 ;  /* 0x000000331a004986 */ /* 0x0007e2000c101112 */
[----:B-1----:R-:W-:Y:S01]  /*6f30*/  IMAD R29, R22, UR6, RZ ;  /* 0x00000006161d7c24 */ /* 0x002fe2000f8e02ff */
[----:B--2---:R-:W-:-:S02]  /*6f40*/  IADD3 R10, P5, R23, R16, RZ ;  /* 0x00000010170a7210 */ /* 0x004fc40007fbe0ff */
[----:B------:R-:W-:Y:S01]  /*6f50*/  ISETP.LT.AND P4, PT, R22, UR7, !P0 ;  /* 0x0000000716007c0c */ /* 0x000fe2000c781270 */
[----:B------:R1:W-:Y:S01]  /*6f60*/  @P1 STG.E.U8 desc[UR18][R24.64], R49 ;  /* 0x0000003118001986 */ /* 0x0003e2000c101112 */
[----:B------:R-:W-:Y:S02]  /*6f70*/  LEA.HI.X.SX32 R11, R23, R8, 0x1, P5 ;  /* 0x00000008170b7211 */ /* 0x000fe400028f0eff */
[-C--:B------:R-:W-:Y:S01]  /*6f80*/  IADD3 R22, P5, R29, R16.reuse, RZ ;  /* 0x000000101d167210 */ /* 0x080fe20007fbe0ff */
[----:B------:R-:W-:Y:S01]  /*6f90*/  IMAD R9, R20, UR6, RZ ;  /* 0x0000000614097c24 */ /* 0x000fe2000f8e02ff */
[----:B---3--:R-:W-:Y:S02]  /*6fa0*/  IADD3 R26, P1, R21, R16, RZ ;  /* 0x00000010151a7210 */ /* 0x008fe40007f3e0ff */
[-C--:B------:R-:W-:Y:S02]  /*6fb0*/  LEA.HI.X.SX32 R23, R29, R8.reuse, 0x1, P5 ;  /* 0x000000081d177211 */ /* 0x080fe400028f0eff */
[----:B------:R-:W-:-:S02]  /*6fc0*/  LEA.HI.X.SX32 R27, R21, R8, 0x1, P1 ;  /* 0x00000008151b7211 */ /* 0x000fc400008f0eff */
[----:B0-----:R-:W-:Y:S02]  /*6fd0*/  PRMT R31, R4, 0x7770, RZ ;  /* 0x00007770041f7816 */ /* 0x001fe400000000ff */
[----:B------:R-:W-:Y:S01]  /*6fe0*/  ISETP.LT.AND P1, PT, R20, UR7, !P0 ;  /* 0x0000000714007c0c */ /* 0x000fe2000c721270 */
[----:B------:R0:W-:Y:S01]  /*6ff0*/  @P2 STG.E.U8 desc[UR18][R10.64], R47 ;  /* 0x0000002f0a002986 */ /* 0x0001e2000c101112 */
[----:B------:R-:W-:Y:S02]  /*7000*/  PRMT R29, R5, 0x7770, RZ ;  /* 0x00007770051d7816 */ /* 0x000fe400000000ff */
[----:B------:R-:W-:Y:S01]  /*7010*/  IADD3 R20, P5, R9, R16, RZ ;  /* 0x0000001009147210 */ /* 0x000fe20007fbe0ff */
[----:B------:R2:W-:Y:S01]  /*7020*/  @P4 STG.E.U8 desc[UR18][R22.64], R31 ;  /* 0x0000001f16004986 */ /* 0x0005e2000c101112 */
[C---:B------:R-:W-:Y:S01]  /*7030*/  ISETP.LT.AND P4, PT, R19.reuse, UR7, !P0 ;  /* 0x0000000713007c0c */ /* 0x040fe2000c781270 */
[----:B------:R-:W-:Y:S01]  /*7040*/  IMAD R19, R19, UR6, RZ ;  /* 0x0000000613137c24 */ /* 0x000fe2000f8e02ff */
[----:B------:R-:W-:Y:S01]  /*7050*/  LEA.HI.X.SX32 R21, R9, R8, 0x1, P5 ;  /* 0x0000000809157211 */ /* 0x000fe200028f0eff */
[----:B------:R3:W-:Y:S01]  /*7060*/  @P3 STG.E.U8 desc[UR18][R26.64], R29 ;  /* 0x0000001d1a003986 */ /* 0x0007e2000c101112 */
[C---:B------:R-:W-:Y:S01]  /*7070*/  ISETP.LT.AND P2, PT, R17.reuse, UR7, !P0 ;  /* 0x0000000711007c0c */ /* 0x040fe2000c741270 */
[----:B-1----:R-:W-:Y:S01]  /*7080*/  IMAD R25, R18, UR6, RZ ;  /* 0x0000000612197c24 */ /* 0x002fe2000f8e02ff */
[----:B------:R-:W-:Y:S01]  /*7090*/  PRMT R9, R6, 0x7770, RZ ;  /* 0x0000777006097816 */ /* 0x000fe200000000ff */
[----:B------:R-:W-:Y:S01]  /*70a0*/  IMAD R17, R17, UR6, RZ ;  /* 0x0000000611117c24 */ /* 0x000fe2000f8e02ff */
[----:B------:R-:W-:-:S02]  /*70b0*/  ISETP.LT.AND P3, PT, R18, UR7, !P0 ;  /* 0x0000000712007c0c */ /* 0x000fc4000c761270 */
[-C--:B0-----:R-:W-:Y:S01]  /*70c0*/  IADD3 R10, P6, R19, R16.reuse, RZ ;  /* 0x00000010130a7210 */ /* 0x081fe20007fde0ff */
[----:B------:R0:W-:Y:S01]  /*70d0*/  @P1 STG.E.U8 desc[UR18][R20.64], R9 ;  /* 0x0000000914001986 */ /* 0x0001e2000c101112 */
[-C--:B------:R-:W-:Y:S02]  /*70e0*/  IADD3 R18, P5, R25, R16.reuse, RZ ;  /* 0x0000001019127210 */ /* 0x080fe40007fbe0ff */
[----:B--2---:R-:W-:Y:S02]  /*70f0*/  IADD3 R22, P1, R17, R16, RZ ;  /* 0x0000001011167210 */ /* 0x004fe40007f3e0ff */
[-C--:B------:R-:W-:Y:S02]  /*7100*/  LEA.HI.X.SX32 R11, R19, R8.reuse, 0x1, P6 ;  /* 0x00000008130b7211 */ /* 0x080fe400030f0eff */
[----:B---3--:R-:W-:Y:S02]  /*7110*/  PRMT R29, R7, 0x7770, RZ ;  /* 0x00007770071d7816 */ /* 0x008fe400000000ff */
[----:B------:R-:W-:-:S02]  /*7120*/  LEA.HI.X.SX32 R19, R25, R8, 0x1, P5 ;  /* 0x0000000819137211 */ /* 0x000fc400028f0eff */
[----:B------:R-:W-:Y:S02]  /*7130*/  PRMT R27, R4, 0x7771, RZ ;  /* 0x00007771041b7816 */ /* 0x000fe400000000ff */
[----:B------:R-:W-:Y:S02]  /*7140*/  LEA.HI.X.SX32 R23, R17, R8, 0x1, P1 ;  /* 0x0000000811177211 */ /* 0x000fe400008f0eff */
[----:B------:R-:W-:Y:S02]  /*7150*/  PRMT R25, R5, 0x7771, RZ ;  /* 0x0000777105197816 */ /* 0x000fe400000000ff */
[C---:B------:R-:W-:Y:S01]  /*7160*/  ISETP.LT.AND P1, PT, R15.reuse, UR7, !P0 ;  /* 0x000000070f007c0c */ /* 0x040fe2000c721270 */
[----:B------:R-:W-:Y:S01]  /*7170*/  IMAD R15, R15, UR6, RZ ;  /* 0x000000060f0f7c24 */ /* 0x000fe2000f8e02ff */
[----:B------:R1:W-:Y:S01]  /*7180*/  @P4 STG.E.U8 desc[UR18][R10.64], R29 ;  /* 0x0000001d0a004986 */ /* 0x0003e2000c101112 */
[----:B0-----:R-:W-:-:S03]  /*7190*/  IMAD R9, R14, UR6, RZ ;  /* 0x000000060e097c24 */ /* 0x001fc6000f8e02ff */
[----:B------:R0:W-:Y:S04]  /*71a0*/  @P3 STG.E.U8 desc[UR18][R18.64], R27 ;  /* 0x0000001b12003986 */ /* 0x0001e8000c101112 */
[----:B------:R2:W-:Y:S01]  /*71b0*/  @P2 STG.E.U8 desc[UR18][R22.64], R25 ;  /* 0x0000001916002986 */ /* 0x0005e2000c101112 */
[----:B------:R-:W-:Y:S02]  /*71c0*/  ISETP.LT.AND P2, PT, R14, UR7, !P0 ;  /* 0x000000070e007c0c */ /* 0x000fe4000c741270 */
[----:B------:R-:W-:Y:S01]  /*71d0*/  IADD3 R14, P5, R15, R16, RZ ;  /* 0x000000100f0e7210 */ /* 0x000fe20007fbe0ff */
[C---:B------:R-:W-:Y:S01]  /*71e0*/  IMAD R17, R13.reuse, UR6, RZ ;  /* 0x000000060d117c24 */ /* 0x040fe2000f8e02ff */
[----:B------:R-:W-:Y:S01]  /*71f0*/  ISETP.LT.AND P3, PT, R13, UR7, !P0 ;  /* 0x000000070d007c0c */ /* 0x000fe2000c761270 */
[----:B------:R-:W-:Y:S01]  /*7200*/  IMAD R13, R12, UR6, RZ ;  /* 0x000000060c0d7c24 */ /* 0x000fe2000f8e02ff */
[----:B------:R-:W-:-:S02]  /*7210*/  LEA.HI.X.SX32 R15, R15, R8, 0x1, P5 ;  /* 0x000000080f0f7211 */ /* 0x000fc400028f0eff */
[----:B------:R-:W-:Y:S02]  /*7220*/  PRMT R21, R6, 0x7771, RZ ;  /* 0x0000777106157816 */ /* 0x000fe400000000ff */
[----:B------:R-:W-:Y:S02]  /*7230*/  ISETP.LT.AND P4, PT, R12, UR7, !P0 ;  /* 0x000000070c007c0c */ /* 0x000fe4000c781270 */
[-C--:B-1----:R-:W-:Y:S01]  /*7240*/  IADD3 R10, P6, R9, R16.reuse, RZ ;  /* 0x00000010090a7210 */ /* 0x082fe20007fde0ff */
[----:B------:R1:W-:Y:S01]  /*7250*/  @P1 STG.E.U8 desc[UR18][R14.64], R21 ;  /* 0x000000150e001986 */ /* 0x0003e2000c101112 */
[-C--:B------:R-:W-:Y:S02]  /*7260*/  IADD3 R12, P1, R13, R16.reuse, RZ ;  /* 0x000000100d0c7210 */ /* 0x080fe40007f3e0ff */
[----:B0-----:R-:W-:Y:S02]  /*7270*/  IADD3 R18, P5, R17, R16, RZ ;  /* 0x0000001011127210 */ /* 0x001fe40007fbe0ff */
[----:B------:R-:W-:-:S02]  /*7280*/  LEA.HI.X.SX32 R11, R9, R8, 0x1, P6 ;  /* 0x00000008090b7211 */ /* 0x000fc400030f0eff */
[----:B------:R-:W-:Y:S02]  /*7290*/  PRMT R27, R7, 0x7771, RZ ;  /* 0x00007771071b7816 */ /* 0x000fe400000000ff */
[-C--:B------:R-:W-:Y:S02]  /*72a0*/  LEA.HI.X.SX32 R13, R13, R8.reuse, 0x1, P1 ;  /* 0x000000080d0d7211 */ /* 0x080fe400008f0eff */
[----:B--2---:R-:W-:Y:S01]  /*72b0*/  PRMT R25, R4, 0x7772, RZ ;  /* 0x0000777204197816 */ /* 0x004fe200000000ff */
[----:B------:R0:W-:Y:S01]  /*72c0*/  @P2 STG.E.U8 desc[UR18][R10.64], R27 ;  /* 0x0000001b0a002986 */ /* 0x0001e2000c101112 */
[----:B------:R-:W-:Y:S01]  /*72d0*/  LEA.HI.X.SX32 R19, R17, R8, 0x1, P5 ;  /* 0x0000000811137211 */ /* 0x000fe200028f0eff */
[----:B------:R-:W-:Y:S01]  /*72e0*/  IMAD R9, R3, UR6, RZ ;  /* 0x0000000603097c24 */ /* 0x000fe2000f8e02ff */
[----:B------:R-:W-:Y:S01]  /*72f0*/  PRMT R23, R5, 0x7772, RZ ;  /* 0x0000777205177816 */ /* 0x000fe200000000ff */
[----:B------:R2:W-:Y:S01]  /*7300*/  @P4 STG.E.U8 desc[UR18][R12.64], R25 ;  /* 0x000000190c004986 */ /* 0x0005e2000c101112 */
[----:B------:R-:W-:Y:S01]  /*7310*/  ISETP.LT.AND P4, PT, R3, UR7, !P0 ;  /* 0x0000000703007c0c */ /* 0x000fe2000c781270 */
[----:B------:R-:W-:-:S02]  /*7320*/  IMAD R3, R44, UR6, RZ ;  /* 0x000000062c037c24 */ /* 0x000fc4000f8e02ff */
[----:B-1----:R-:W-:Y:S01]  /*7330*/  IMAD R15, R43, UR6, RZ ;  /* 0x000000062b0f7c24 */ /* 0x002fe2000f8e02ff */
[----:B------:R1:W-:Y:S01]  /*7340*/  @P3 STG.E.U8 desc[UR18][R18.64], R23 ;  /* 0x0000001712003986 */ /* 0x0003e2000c101112 */
[C---:B------:R-:W-:Y:S02]  /*7350*/  ISETP.LT.AND P2, PT, R2.reuse, UR7, !P0 ;  /* 0x0000000702007c0c */ /* 0x040fe4000c741270 */
[-C--:B0-----:R-:W-:Y:S01]  /*7360*/  IADD3 R10, P3, R9, R16.reuse, RZ ;  /* 0x00000010090a7210 */ /* 0x081fe20007f7e0ff */
[----:B------:R-:W-:Y:S01]  /*7370*/  IMAD R17, R2, UR6, RZ ;  /* 0x0000000602117c24 */ /* 0x000fe2000f8e02ff */
[-C--:B------:R-:W-:Y:S02]  /*7380*/  IADD3 R2, P6, R3, R16.reuse, RZ ;  /* 0x0000001003027210 */ /* 0x080fe40007fde0ff */
[----:B--2---:R-:W-:Y:S01]  /*7390*/  IADD3 R12, P5, R15, R16, RZ ;  /* 0x000000100f0c7210 */ /* 0x004fe20007fbe0ff */
[----:B-1----:R-:W-:Y:S01]  /*73a0*/  IMAD R19, R42, UR6, RZ ;  /* 0x000000062a137c24 */ /* 0x002fe2000f8e02ff */
[-C--:B------:R-:W-:Y:S01]  /*73b0*/  LEA.HI.X.SX32 R11, R9, R8.reuse, 0x1, P3 ;  /* 0x00000008090b7211 */ /* 0x080fe200018f0eff */
[----:B------:R-:W-:Y:S01]  /*73c0*/  IMAD R21, R0, UR6, RZ ;  /* 0x0000000600157c24 */ /* 0x000fe2000f8e02ff */
[----:B------:R-:W-:-:S02]  /*73d0*/  LEA.HI.X.SX32 R3, R3, R8, 0x1, P6 ;  /* 0x0000000803037211 */ /* 0x000fc400030f0eff */
[----:B------:R-:W-:Y:S02]  /*73e0*/  IADD3 R18, P3, R19, R16, RZ ;  /* 0x0000001013127210 */ /* 0x000fe40007f7e0ff */
[----:B------:R-:W-:Y:S02]  /*73f0*/  LEA.HI.X.SX32 R13, R15, R8, 0x1, P5 ;  /* 0x000000080f0d7211 */ /* 0x000fe400028f0eff */
[----:B------:R-:W-:Y:S02]  /*7400*/  IADD3 R14, P6, R17, R16, RZ ;  /* 0x00000010110e7210 */ /* 0x000fe40007fde0ff */
[----:B------:R-:W-:Y:S02]  /*7410*/  ISETP.LT.AND P5, PT, R44, UR7, !P0 ;  /* 0x000000072c007c0c */ /* 0x000fe4000c7a1270 */
[----:B------:R-:W-:Y:S02]  /*7420*/  LEA.HI.X.SX32 R19, R19, R8, 0x1, P3 ;  /* 0x0000000813137211 */ /* 0x000fe400018f0eff */
[----:B------:R-:W-:-:S02]  /*7430*/  ISETP.LT.AND P3, PT, R43, UR7, !P0 ;  /* 0x000000072b007c0c */ /* 0x000fc4000c761270 */
[----:B------:R-:W-:Y:S02]  /*7440*/  ISETP.LT.AND P1, PT, R0, UR7, !P0 ;  /* 0x0000000700007c0c */ /* 0x000fe4000c721270 */
[----:B------:R-:W-:Y:S02]  /*7450*/  LEA.HI.X.SX32 R15, R17, R8, 0x1, P6 ;  /* 0x00000008110f7211 */ /* 0x000fe400030f0eff */
[----:B------:R-:W-:Y:S02]  /*7460*/  ISETP.LT.AND P0, PT, R42, UR7, !P0 ;  /* 0x000000072a007c0c */ /* 0x000fe4000c701270 */
[C---:B------:R-:W-:Y:S02]  /*7470*/  IADD3 R16, P6, R21.reuse, R16, RZ ;  /* 0x0000001015107210 */ /* 0x040fe40007fde0ff */
[----:B------:R-:W-:Y:S02]  /*7480*/  PRMT R25, R6, 0x7772, RZ ;  /* 0x0000777206197816 */ /* 0x000fe400000000ff */
[----:B------:R-:W-:-:S02]  /*7490*/  LEA.HI.X.SX32 R17, R21, R8, 0x1, P6 ;  /* 0x0000000815117211 */ /* 0x000fc400030f0eff */
[----:B------:R-:W-:Y:S02]  /*74a0*/  PRMT R23, R7, 0x7772, RZ ;  /* 0x0000777207177816 */ /* 0x000fe400000000ff */
[----:B------:R-:W-:Y:S02]  /*74b0*/  PRMT R21, R4, 0x7773, RZ ;  /* 0x0000777304157816 */ /* 0x000fe400000000ff */
[----:B------:R-:W-:Y:S01]  /*74c0*/  PRMT R9, R5, 0x7773, RZ ;  /* 0x0000777305097816 */ /* 0x000fe200000000ff */
[----:B------:R0:W-:Y:S01]  /*74d0*/  @P5 STG.E.U8 desc[UR18][R2.64], R25 ;  /* 0x0000001902005986 */ /* 0x0001e2000c101112 */
[----:B------:R-:W-:-:S03]  /*74e0*/  PRMT R5, R6, 0x7773, RZ ;  /* 0x0000777306057816 */ /* 0x000fc600000000ff */
[----:B------:R0:W-:Y:S04]  /*74f0*/  @P4 STG.E.U8 desc[UR18][R10.64], R23 ;  /* 0x000000170a004986 */ /* 0x0001e8000c101112 */
[----:B------:R0:W-:Y:S04]  /*7500*/  @P3 STG.E.U8 desc[UR18][R12.64], R21 ;  /* 0x000000150c003986 */ /* 0x0001e8000c101112 */
[----:B------:R0:W-:Y:S01]  /*7510*/  @P2 STG.E.U8 desc[UR18][R14.64], R9 ;  /* 0x000000090e002986 */ /* 0x0001e2000c101112 */
[----:B------:R-:W-:-:S03]  /*7520*/  PRMT R7, R7, 0x7773, RZ ;  /* 0x0000777307077816 */ /* 0x000fc600000000ff */
[----:B------:R0:W-:Y:S01]  /*7530*/  @P0 STG.E.U8 desc[UR18][R18.64], R5 ;  /* 0x0000000512000986 */ /* 0x0001e2000c101112 */
[----:B------:R-:W-:Y:S05]  /*7540*/  @!P1 EXIT ;  /* 0x000000000000994d */ /* 0x000fea0003800000 */
[----:B------:R-:W-:Y:S01]  /*7550*/  STG.E.U8 desc[UR18][R16.64], R7 ;  /* 0x0000000710007986 */ /* 0x000fe2000c101112 */
[----:B------:R-:W-:Y:S05]  /*7560*/  EXIT ;  /* 0x000000000000794d */ /* 0x000fea0003800000 */
.L_x_3:
[----:B------:R-:W-:-:S00]  /*7570*/  BRA `(.L_x_3) ;  /* 0xfffffffc00fc7947 */ /* 0x000fc0000383ffff */
[----:B------:R-:W-:-:S00]  /*7580*/  NOP ;  /* 0x0000000000007918 */ /* 0x000fc00000000000 */
[----:B------:R-:W-:-:S00]  /*7590*/  NOP ;  /* 0x0000000000007918 */ /* 0x000fc00000000000 */
[----:B------:R-:W-:-:S00]  /*75a0*/  NOP ;  /* 0x0000000000007918 */ /* 0x000fc00000000000 */
[----:B------:R-:W-:-:S00]  /*75b0*/  NOP ;  /* 0x0000000000007918 */ /* 0x000fc00000000000 */
[----:B------:R-:W-:-:S00]  /*75c0*/  NOP ;  /* 0x0000000000007918 */ /* 0x000fc00000000000 */
[----:B------:R-:W-:-:S00]  /*75d0*/  NOP ;  /* 0x0000000000007918 */ /* 0x000fc00000000000 */
[----:B------:R-:W-:-:S00]  /*75e0*/  NOP ;  /* 0x0000000000007918 */ /* 0x000fc00000000000 */
[----:B------:R-:W-:-:S00]  /*75f0*/  NOP ;  /* 0x0000000000007918 */ /* 0x000fc00000000000 */
.L_x_4:


//--------------------- .nv.shared.matmul_kernel  --------------------------
	.section	.nv.shared.matmul_kernel,"aw",@nobits
	.sectionflags	@""
	.align	16
	.zero		1024


//--------------------- .nv.shared.reserved.0     --------------------------
	.section	.nv.shared.reserved.0,"aw",@nobits
	.weak		__nv_reservedSMEM_offset_0_alias
	.size		__nv_reservedSMEM_offset_0_alias, 0, 0
	.other		__nv_reservedSMEM_offset_0_alias,@"STO_CUDA_RESERVED_SHARED STV_DEFAULT"
__nv_reservedSMEM_offset_0_alias:
	.zero		0


//--------------------- .nv.constant0.matmul_kernel --------------------------
	.section	.nv.constant0.matmul_kernel,"a",@progbits
	.sectionflags	@""
	.align	4
.nv.constant0.matmul_kernel:
	.zero		608


//--------------------- SYMBOLS --------------------------

	.type		.nv.reservedSmem.offset0,@object
	.size		.nv.reservedSmem.offset0,0x4
